	.target	sm_90a

	.elftype	@"ET_EXEC"


//--------------------- .note.nv.tkinfo           --------------------------
	.section	.note.nv.tkinfo,"",@"SHT_NOTE"
	.sectionflags	@"SHF_NOTE_NV_TKINFO"
	.tkinfo
        /*0018*/ 	.word	0x00000002
        /*0030*/ 	.string	""
        /*0030*/ 	.string	"ptxas"
        /*0030*/ 	.string	"Cuda compilation tools, release 13.0, V13.0.88"
        /*0030*/ 	.string	"Build cuda_13.0.r13.0/compiler.36424714_0"
        /*0030*/ 	.string	"-arch sm_90a -m 64 "



//--------------------- .note.nv.cuinfo           --------------------------
	.section	.note.nv.cuinfo,"",@"SHT_NOTE"
	.sectionflags	@"SHF_NOTE_NV_CUINFO"
        /*0018*/ 	.short	0x0002
        /*001a*/ 	.short	0x005a
        /*001c*/ 	.short	0x0082
	.zero		2


//--------------------- .nv.info                  --------------------------
	.section	.nv.info,"",@"SHT_CUDA_INFO"
	.align	4


	//----- nvinfo : EIATTR_REGCOUNT
	.align		4
        /*0000*/ 	.byte	0x04, 0x2f
        /*0002*/ 	.short	(.L_15 - .L_14)
	.align		4
.L_14:
        /*0004*/ 	.word	index@(_ZN7cutlass13device_kernelINS_4gemm6kernel13GemmUniversalIN4cute5tupleIJiiiiEEENS1_10collective13CollectiveMmaINS1_34MainloopSm90TmaGmmaWarpSpecializedILi5ENS5_IJNS4_1CILi2EEENSA_ILi1EEESC_EEENS1_35KernelTmaWarpSpecializedCooperativeEEENS5_IJNSA_ILi192EEENSA_ILi128EEENSA_ILi64EEEEEENS_6half_tENS5_IJlSC_lEEESK_SL_NS4_8TiledMMAINS4_8MMA_AtomIJNS4_4SM904GMMA26MMA_64x128x16_F32F16F16_SSILNSP_5MajorE0ELSR_0ELNSP_7ScaleInE1ELSS_1EEEEEENS4_6LayoutISD_NS5_IJSC_NSA_ILi0EEESW_EEEEENS5_IJNS4_10UnderscoreESZ_SZ_EEEEENS4_13SM90_TMA_LOADENS4_14ComposedLayoutINS4_7SwizzleILi3ELi4ELi3EEENS4_18smem_ptr_flag_bitsILi16EEENSV_INS5_IJNSA_ILi8EEESI_EEENS5_IJSI_SC_EEEEEEEvNS4_8identityENS4_23SM90_TMA_LOAD_MULTICASTES1C_vS1D_EENS_8epilogue10collective6detail29Sm90TmaWarpSpecializedAdapterINS1H_15DefaultEpilogueISK_SL_SL_NS1G_6thread17LinearCombinationISK_Li1EffLNS1L_9ScaleType4KindE0ELNS_15FloatRoundStyleE2ESK_EENS1_15EpilogueDefaultEEEEEvvEEEEvNT_6ParamsE)
        /*0008*/ 	.word	0x000000a8


	//----- nvinfo : EIATTR_FRAME_SIZE
	.align		4
.L_15:
        /*000c*/ 	.byte	0x04, 0x11
        /*000e*/ 	.short	(.L_17 - .L_16)
	.align		4
.L_16:
        /*0010*/ 	.word	index@(_ZN7cutlass13device_kernelINS_4gemm6kernel13GemmUniversalIN4cute5tupleIJiiiiEEENS1_10collective13CollectiveMmaINS1_34MainloopSm90TmaGmmaWarpSpecializedILi5ENS5_IJNS4_1CILi2EEENSA_ILi1EEESC_EEENS1_35KernelTmaWarpSpecializedCooperativeEEENS5_IJNSA_ILi192EEENSA_ILi128EEENSA_ILi64EEEEEENS_6half_tENS5_IJlSC_lEEESK_SL_NS4_8TiledMMAINS4_8MMA_AtomIJNS4_4SM904GMMA26MMA_64x128x16_F32F16F16_SSILNSP_5MajorE0ELSR_0ELNSP_7ScaleInE1ELSS_1EEEEEENS4_6LayoutISD_NS5_IJSC_NSA_ILi0EEESW_EEEEENS5_IJNS4_10UnderscoreESZ_SZ_EEEEENS4_13SM90_TMA_LOADENS4_14ComposedLayoutINS4_7SwizzleILi3ELi4ELi3EEENS4_18smem_ptr_flag_bitsILi16EEENSV_INS5_IJNSA_ILi8EEESI_EEENS5_IJSI_SC_EEEEEEEvNS4_8identityENS4_23SM90_TMA_LOAD_MULTICASTES1C_vS1D_EENS_8epilogue10collective6detail29Sm90TmaWarpSpecializedAdapterINS1H_15DefaultEpilogueISK_SL_SL_NS1G_6thread17LinearCombinationISK_Li1EffLNS1L_9ScaleType4KindE0ELNS_15FloatRoundStyleE2ESK_EENS1_15EpilogueDefaultEEEEEvvEEEEvNT_6ParamsE)
        /*0014*/ 	.word	0x00000000


	//----- nvinfo : EIATTR_MIN_STACK_SIZE
	.align		4
.L_17:
        /*0018*/ 	.byte	0x04, 0x12
        /*001a*/ 	.short	(.L_19 - .L_18)
	.align		4
.L_18:
        /*001c*/ 	.word	index@(_ZN7cutlass13device_kernelINS_4gemm6kernel13GemmUniversalIN4cute5tupleIJiiiiEEENS1_10collective13CollectiveMmaINS1_34MainloopSm90TmaGmmaWarpSpecializedILi5ENS5_IJNS4_1CILi2EEENSA_ILi1EEESC_EEENS1_35KernelTmaWarpSpecializedCooperativeEEENS5_IJNSA_ILi192EEENSA_ILi128EEENSA_ILi64EEEEEENS_6half_tENS5_IJlSC_lEEESK_SL_NS4_8TiledMMAINS4_8MMA_AtomIJNS4_4SM904GMMA26MMA_64x128x16_F32F16F16_SSILNSP_5MajorE0ELSR_0ELNSP_7ScaleInE1ELSS_1EEEEEENS4_6LayoutISD_NS5_IJSC_NSA_ILi0EEESW_EEEEENS5_IJNS4_10UnderscoreESZ_SZ_EEEEENS4_13SM90_TMA_LOADENS4_14ComposedLayoutINS4_7SwizzleILi3ELi4ELi3EEENS4_18smem_ptr_flag_bitsILi16EEENSV_INS5_IJNSA_ILi8EEESI_EEENS5_IJSI_SC_EEEEEEEvNS4_8identityENS4_23SM90_TMA_LOAD_MULTICASTES1C_vS1D_EENS_8epilogue10collective6detail29Sm90TmaWarpSpecializedAdapterINS1H_15DefaultEpilogueISK_SL_SL_NS1G_6thread17LinearCombinationISK_Li1EffLNS1L_9ScaleType4KindE0ELNS_15FloatRoundStyleE2ESK_EENS1_15EpilogueDefaultEEEEEvvEEEEvNT_6ParamsE)
        /*0020*/ 	.word	0x00000000
.L_19:


//--------------------- .nv.compat                --------------------------
	.section	.nv.compat,"",@"SHT_CUDA_COMPAT_INFO"
	.align	4
        /*0000*/ 	.byte	0x02, 0x09, 0x01, 0x00, 0x02, 0x02, 0x04, 0x00, 0x02, 0x05, 0x05, 0x00, 0x03, 0x07, 0x01, 0x01
        /*0010*/ 	.byte	0x02, 0x03, 0x01, 0x00, 0x02, 0x06, 0x01, 0x00, 0x04, 0x0b, 0x08, 0x00, 0x00, 0x00, 0x00, 0x00
        /*0020*/ 	.byte	0x00, 0x00, 0x00, 0x00


//--------------------- .nv.info._ZN7cutlass13device_kernelINS_4gemm6kernel13GemmUniversalIN4cute5tupleIJiiiiEEENS1_10collective13CollectiveMmaINS1_34MainloopSm90TmaGmmaWarpSpecializedILi5ENS5_IJNS4_1CILi2EEENSA_ILi1EEESC_EEENS1_35KernelTmaWarpSpecializedCooperativeEEENS5_IJNSA_ILi192EEENSA_ILi128EEENSA_ILi64EEEEEENS_6half_tENS5_IJlSC_lEEESK_SL_NS4_8TiledMMAINS4_8MMA_AtomIJNS4_4SM904GMMA26MMA_64x128x16_F32F16F16_SSILNSP_5MajorE0ELSR_0ELNSP_7ScaleInE1ELSS_1EEEEEENS4_6LayoutISD_NS5_IJSC_NSA_ILi0EEESW_EEEEENS5_IJNS4_10UnderscoreESZ_SZ_EEEEENS4_13SM90_TMA_LOADENS4_14ComposedLayoutINS4_7SwizzleILi3ELi4ELi3EEENS4_18smem_ptr_flag_bitsILi16EEENSV_INS5_IJNSA_ILi8EEESI_EEENS5_IJSI_SC_EEEEEEEvNS4_8identityENS4_23SM90_TMA_LOAD_MULTICASTES1C_vS1D_EENS_8epilogue10collective6detail29Sm90TmaWarpSpecializedAdapterINS1H_15DefaultEpilogueISK_SL_SL_NS1G_6thread17LinearCombinationISK_Li1EffLNS1L_9ScaleType4KindE0ELNS_15FloatRoundStyleE2ESK_EENS1_15EpilogueDefaultEEEEEvvEEEEvNT_6ParamsE --------------------------
	.section	.nv.info._ZN7cutlass13device_kernelINS_4gemm6kernel13GemmUniversalIN4cute5tupleIJiiiiEEENS1_10collective13CollectiveMmaINS1_34MainloopSm90TmaGmmaWarpSpecializedILi5ENS5_IJNS4_1CILi2EEENSA_ILi1EEESC_EEENS1_35KernelTmaWarpSpecializedCooperativeEEENS5_IJNSA_ILi192EEENSA_ILi128EEENSA_ILi64EEEEEENS_6half_tENS5_IJlSC_lEEESK_SL_NS4_8TiledMMAINS4_8MMA_AtomIJNS4_4SM904GMMA26MMA_64x128x16_F32F16F16_SSILNSP_5MajorE0ELSR_0ELNSP_7ScaleInE1ELSS_1EEEEEENS4_6LayoutISD_NS5_IJSC_NSA_ILi0EEESW_EEEEENS5_IJNS4_10UnderscoreESZ_SZ_EEEEENS4_13SM90_TMA_LOADENS4_14ComposedLayoutINS4_7SwizzleILi3ELi4ELi3EEENS4_18smem_ptr_flag_bitsILi16EEENSV_INS5_IJNSA_ILi8EEESI_EEENS5_IJSI_SC_EEEEEEEvNS4_8identityENS4_23SM90_TMA_LOAD_MULTICASTES1C_vS1D_EENS_8epilogue10collective6detail29Sm90TmaWarpSpecializedAdapterINS1H_15DefaultEpilogueISK_SL_SL_NS1G_6thread17LinearCombinationISK_Li1EffLNS1L_9ScaleType4KindE0ELNS_15FloatRoundStyleE2ESK_EENS1_15EpilogueDefaultEEEEEvvEEEEvNT_6ParamsE,"",@"SHT_CUDA_INFO"
	.sectionflags	@""
	.align	4


	//----- nvinfo : EIATTR_CUDA_API_VERSION
	.align		4
        /*0000*/ 	.byte	0x04, 0x37
        /*0002*/ 	.short	(.L_21 - .L_20)
.L_20:
        /*0004*/ 	.word	0x00000082


	//----- nvinfo : EIATTR_KPARAM_INFO
	.align		4
.L_21:
        /*0008*/ 	.byte	0x04, 0x17
        /*000a*/ 	.short	(.L_23 - .L_22)
.L_22:
        /*000c*/ 	.word	0x00000000
        /*0010*/ 	.short	0x0000
        /*0012*/ 	.short	0x0070
        /*0014*/ 	.byte	0x00, 0xf0, 0x01, 0x10


	//----- nvinfo : EIATTR_SPARSE_MMA_MASK
	.align		4
.L_23:
        /*0018*/ 	.byte	0x03, 0x50
        /*001a*/ 	.short	0x0000


	//----- nvinfo : EIATTR_MAXREG_COUNT
	.align		4
        /*001c*/ 	.byte	0x03, 0x1b
        /*001e*/ 	.short	0x00a8


	//----- nvinfo : EIATTR_NUM_BARRIERS
	.align		4
        /*0020*/ 	.byte	0x02, 0x4c
        /*0022*/ 	.byte	0x01
	.zero		1


	//----- nvinfo : EIATTR_EXTERNS
	.align		4
        /*0024*/ 	.byte	0x04, 0x0f
        /*0026*/ 	.short	(.L_25 - .L_24)


	//   ....[0]....
	.align		4
.L_24:
        /*0028*/ 	.word	index@(__assertfail)


	//----- nvinfo : EIATTR_MERCURY_ISA_VERSION
	.align		4
.L_25:
        /*002c*/ 	.byte	0x03, 0x5f
        /*002e*/ 	.short	0x0101


	//----- nvinfo : EIATTR_INT_WARP_WIDE_INSTR_OFFSETS
	.align		4
        /*0030*/ 	.byte	0x04, 0x31
        /*0032*/ 	.short	(.L_27 - .L_26)


	//   ....[0]....
.L_26:
        /*0034*/ 	.word	0x000004a0


	//   ....[1]....
        /*0038*/ 	.word	0x000004d0


	//   ....[2]....
        /*003c*/ 	.word	0x00000690


	//----- nvinfo : EIATTR_COOP_GROUP_MASK_REGIDS
	.align		4
.L_27:
        /*0040*/ 	.byte	0x04, 0x29
        /*0042*/ 	.short	(.L_29 - .L_28)


	//   ....[0]....
.L_28:
        /*0044*/ 	.word	0xffffffff


	//   ....[1]....
        /*0048*/ 	.word	0xffffffff


	//   ....[2]....
        /*004c*/ 	.word	0xffffffff


	//   ....[3]....
        /*0050*/ 	.word	0xffffffff


	//   ....[4]....
        /*0054*/ 	.word	0xffffffff


	//   ....[5]....
        /*0058*/ 	.word	0xffffffff


	//----- nvinfo : EIATTR_COOP_GROUP_INSTR_OFFSETS
	.align		4
.L_29:
        /*005c*/ 	.byte	0x04, 0x28
        /*005e*/ 	.short	(.L_31 - .L_30)


	//   ....[0]....
.L_30:
        /*0060*/ 	.word	0x00000060


	//   ....[1]....
        /*0064*/ 	.word	0x00000070


	//   ....[2]....
        /*0068*/ 	.word	0x00000130


	//   ....[3]....
        /*006c*/ 	.word	0x000002f0


	//   ....[4]....
        /*0070*/ 	.word	0x00000810


	//   ....[5]....
        /*0074*/ 	.word	0x00001260


	//----- nvinfo : EIATTR_REG_RECONFIG
	.align		4
.L_31:
        /*0078*/ 	.byte	0x01, 0x54
	.zero		2


	//----- nvinfo : EIATTR_SYSCALL_OFFSETS
	.align		4
        /*007c*/ 	.byte	0x04, 0x46
        /*007e*/ 	.short	(.L_33 - .L_32)


	//   ....[0]....
.L_32:
        /*0080*/ 	.word	0x00001420


	//----- nvinfo : EIATTR_MBARRIER_INSTR_OFFSETS
	.align		4
.L_33:
        /*0084*/ 	.byte	0x04, 0x39
        /*0086*/ 	.short	(.L_35 - .L_34)


	//   ....[0]....
.L_34:
        /*0088*/ 	.word	0x00000230
        /*008c*/ 	.word	0x000000ff
        /*0090*/ 	.word	0x00000000
        /*0094*/ 	.short	0x0100
        /*0096*/ 	.byte	0x08
	.zero		1


	//   ....[1]....
        /*0098*/ 	.word	0x00000240
        /*009c*/ 	.word	0x000000ff
        /*00a0*/ 	.word	0x00000028
        /*00a4*/ 	.short	0x0100
        /*00a6*/ 	.byte	0x08
	.zero		1


	//   ....[2]....
        /*00a8*/ 	.word	0x00000250
        /*00ac*/ 	.word	0x000000ff
        /*00b0*/ 	.word	0x00000008
        /*00b4*/ 	.short	0x0100
        /*00b6*/ 	.byte	0x08
	.zero		1


	//   ....[3]....
        /*00b8*/ 	.word	0x00000260
        /*00bc*/ 	.word	0x000000ff
        /*00c0*/ 	.word	0x00000030
        /*00c4*/ 	.short	0x0100
        /*00c6*/ 	.byte	0x08
	.zero		1


	//   ....[4]....
        /*00c8*/ 	.word	0x00000270
        /*00cc*/ 	.word	0x000000ff
        /*00d0*/ 	.word	0x00000010
        /*00d4*/ 	.short	0x0100
        /*00d6*/ 	.byte	0x08
	.zero		1


	//   ....[5]....
        /*00d8*/ 	.word	0x00000280
        /*00dc*/ 	.word	0x000000ff
        /*00e0*/ 	.word	0x00000038
        /*00e4*/ 	.short	0x0100
        /*00e6*/ 	.byte	0x08
	.zero		1


	//   ....[6]....
        /*00e8*/ 	.word	0x00000290
        /*00ec*/ 	.word	0x000000ff
        /*00f0*/ 	.word	0x00000018
        /*00f4*/ 	.short	0x0100
        /*00f6*/ 	.byte	0x08
	.zero		1


	//   ....[7]....
        /*00f8*/ 	.word	0x000002a0
        /*00fc*/ 	.word	0x000000ff
        /*0100*/ 	.word	0x00000040
        /*0104*/ 	.short	0x0100
        /*0106*/ 	.byte	0x08
	.zero		1


	//   ....[8]....
        /*0108*/ 	.word	0x000002b0
        /*010c*/ 	.word	0x000000ff
        /*0110*/ 	.word	0x00000020
        /*0114*/ 	.short	0x0100
        /*0116*/ 	.byte	0x08
	.zero		1


	//   ....[9]....
        /*0118*/ 	.word	0x000002c0
        /*011c*/ 	.word	0x000000ff
        /*0120*/ 	.word	0x00000048
        /*0124*/ 	.short	0x0100
        /*0126*/ 	.byte	0x08
	.zero		1


	//   ....[10]....
        /*0128*/ 	.word	0x00000710
        /*012c*/ 	.word	0x000000ff
        /*0130*/ 	.word	0x00000060
        /*0134*/ 	.short	0x0100
        /*0136*/ 	.byte	0x06
	.zero		1


	//   ....[11]....
        /*0138*/ 	.word	0x000007a0
        /*013c*/ 	.word	0x000000ff
        /*0140*/ 	.word	0x00000068
        /*0144*/ 	.short	0x0100
        /*0146*/ 	.byte	0x06
	.zero		1


	//   ....[12]....
        /*0148*/ 	.word	0x000014e0
        /*014c*/ 	.word	0x00000003
        /*0150*/ 	.word	0x00000000
        /*0154*/ 	.short	0x010a
        /*0156*/ 	.byte	0x3f
	.zero		1


	//   ....[13]....
        /*0158*/ 	.word	0x00001520
        /*015c*/ 	.word	0x00000003
        /*0160*/ 	.word	0x00000000
        /*0164*/ 	.short	0x010a
        /*0166*/ 	.byte	0x3f
	.zero		1


	//   ....[14]....
        /*0168*/ 	.word	0x00001a30
        /*016c*/ 	.word	0x00000005
        /*0170*/ 	.word	0x00000000
        /*0174*/ 	.short	0x010a
        /*0176*/ 	.byte	0x3f
	.zero		1


	//   ....[15]....
        /*0178*/ 	.word	0x00001a70
        /*017c*/ 	.word	0x00000005
        /*0180*/ 	.word	0x00000000
        /*0184*/ 	.short	0x010a
        /*0186*/ 	.byte	0x3f
	.zero		1


	//   ....[16]....
        /*0188*/ 	.word	0x00001e10
        /*018c*/ 	.word	0x00000005
        /*0190*/ 	.word	0x00000000
        /*0194*/ 	.short	0x0101
        /*0196*/ 	.byte	0x3f
	.zero		1


	//   ....[17]....
        /*0198*/ 	.word	0x00002030
        /*019c*/ 	.word	0x00000003
        /*01a0*/ 	.word	0x00000000
        /*01a4*/ 	.short	0x0101
        /*01a6*/ 	.byte	0x3f
	.zero		1


	//   ....[18]....
        /*01a8*/ 	.word	0x0000b830
        /*01ac*/ 	.word	0x00000017
        /*01b0*/ 	.word	0x00000028
        /*01b4*/ 	.short	0x010a
        /*01b6*/ 	.byte	0x3f
	.zero		1


	//   ....[19]....
        /*01b8*/ 	.word	0x0000bba0
        /*01bc*/ 	.word	0x00000003
        /*01c0*/ 	.word	0x00000068
        /*01c4*/ 	.short	0x0101
        /*01c6*/ 	.byte	0x3f
	.zero		1


	//   ....[20]....
        /*01c8*/ 	.word	0x0000c300
        /*01cc*/ 	.word	0x00000007
        /*01d0*/ 	.word	0x00000000
        /*01d4*/ 	.short	0x010a
        /*01d6*/ 	.byte	0x3f
	.zero		1


	//   ....[21]....
        /*01d8*/ 	.word	0x0000c380
        /*01dc*/ 	.word	0x00000008
        /*01e0*/ 	.word	0x00000000
        /*01e4*/ 	.short	0x010a
        /*01e6*/ 	.byte	0x3f
	.zero		1


	//   ....[22]....
        /*01e8*/ 	.word	0x0000c410
        /*01ec*/ 	.word	0x00000009
        /*01f0*/ 	.word	0x00000000
        /*01f4*/ 	.short	0x010a
        /*01f6*/ 	.byte	0x3f
	.zero		1


	//   ....[23]....
        /*01f8*/ 	.word	0x0000c4a0
        /*01fc*/ 	.word	0x00000006
        /*0200*/ 	.word	0x00000000
        /*0204*/ 	.short	0x010a
        /*0206*/ 	.byte	0x3f
	.zero		1


	//   ....[24]....
        /*0208*/ 	.word	0x0000c530
        /*020c*/ 	.word	0x00000003
        /*0210*/ 	.word	0x00000000
        /*0214*/ 	.short	0x010a
        /*0216*/ 	.byte	0x3f
	.zero		1


	//   ....[25]....
        /*0218*/ 	.word	0x0000c590
        /*021c*/ 	.word	0x00000003
        /*0220*/ 	.word	0x00000000
        /*0224*/ 	.short	0x010a
        /*0226*/ 	.byte	0x3f
	.zero		1


	//   ....[26]....
        /*0228*/ 	.word	0x0000c5e0
        /*022c*/ 	.word	0x00000005
        /*0230*/ 	.word	0x00000000
        /*0234*/ 	.short	0x010a
        /*0236*/ 	.byte	0x3f
	.zero		1


	//   ....[27]....
        /*0238*/ 	.word	0x0000c6b0
        /*023c*/ 	.word	0x00000017
        /*0240*/ 	.word	0x00000028
        /*0244*/ 	.short	0x010a
        /*0246*/ 	.byte	0x3f
	.zero		1


	//   ....[28]....
        /*0248*/ 	.word	0x0000c780
        /*024c*/ 	.word	0x00000007
        /*0250*/ 	.word	0x00000000
        /*0254*/ 	.short	0x010a
        /*0256*/ 	.byte	0x3f
	.zero		1


	//   ....[29]....
        /*0258*/ 	.word	0x0000c7d0
        /*025c*/ 	.word	0x00000008
        /*0260*/ 	.word	0x00000000
        /*0264*/ 	.short	0x010a
        /*0266*/ 	.byte	0x3f
	.zero		1


	//   ....[30]....
        /*0268*/ 	.word	0x0000c820
        /*026c*/ 	.word	0x00000009
        /*0270*/ 	.word	0x00000000
        /*0274*/ 	.short	0x010a
        /*0276*/ 	.byte	0x3f
	.zero		1


	//   ....[31]....
        /*0278*/ 	.word	0x0000c870
        /*027c*/ 	.word	0x00000006
        /*0280*/ 	.word	0x00000000
        /*0284*/ 	.short	0x010a
        /*0286*/ 	.byte	0x3f
	.zero		1


	//----- nvinfo : EIATTR_NUM_MBARRIERS
	.align		4
.L_35:
        /*0288*/ 	.byte	0x03, 0x38
        /*028a*/ 	.short	0x000c


	//----- nvinfo : EIATTR_EXIT_INSTR_OFFSETS
	.align		4
        /*028c*/ 	.byte	0x04, 0x1c
        /*028e*/ 	.short	(.L_37 - .L_36)


	//   ....[0]....
.L_36:
        /*0290*/ 	.word	0x00000970


	//   ....[1]....
        /*0294*/ 	.word	0x00001190


	//   ....[2]....
        /*0298*/ 	.word	0x0000af40


	//   ....[3]....
        /*029c*/ 	.word	0x0000b4a0


	//   ....[4]....
        /*02a0*/ 	.word	0x0000c580


	//----- nvinfo : EIATTR_MAX_THREADS
	.align		4
.L_37:
        /*02a4*/ 	.byte	0x04, 0x05
        /*02a6*/ 	.short	(.L_39 - .L_38)
.L_38:
        /*02a8*/ 	.word	0x00000180
        /*02ac*/ 	.word	0x00000001
        /*02b0*/ 	.word	0x00000001


	//----- nvinfo : EIATTR_CRS_STACK_SIZE
	.align		4
.L_39:
        /*02b4*/ 	.byte	0x04, 0x1e
        /*02b6*/ 	.short	(.L_41 - .L_40)
.L_40:
        /*02b8*/ 	.word	0x00000000


	//----- nvinfo : EIATTR_CBANK_PARAM_SIZE
	.align		4
.L_41:
        /*02bc*/ 	.byte	0x03, 0x19
        /*02be*/ 	.short	0x0470


	//----- nvinfo : EIATTR_PARAM_CBANK
	.align		4
        /*02c0*/ 	.byte	0x04, 0x0a
        /*02c2*/ 	.short	(.L_43 - .L_42)
	.align		4
.L_42:
        /*02c4*/ 	.word	index@(.nv.constant0._ZN7cutlass13device_kernelINS_4gemm6kernel13GemmUniversalIN4cute5tupleIJiiiiEEENS1_10collective13CollectiveMmaINS1_34MainloopSm90TmaGmmaWarpSpecializedILi5ENS5_IJNS4_1CILi2EEENSA_ILi1EEESC_EEENS1_35KernelTmaWarpSpecializedCooperativeEEENS5_IJNSA_ILi192EEENSA_ILi128EEENSA_ILi64EEEEEENS_6half_tENS5_IJlSC_lEEESK_SL_NS4_8TiledMMAINS4_8MMA_AtomIJNS4_4SM904GMMA26MMA_64x128x16_F32F16F16_SSILNSP_5MajorE0ELSR_0ELNSP_7ScaleInE1ELSS_1EEEEEENS4_6LayoutISD_NS5_IJSC_NSA_ILi0EEESW_EEEEENS5_IJNS4_10UnderscoreESZ_SZ_EEEEENS4_13SM90_TMA_LOADENS4_14ComposedLayoutINS4_7SwizzleILi3ELi4ELi3EEENS4_18smem_ptr_flag_bitsILi16EEENSV_INS5_IJNSA_ILi8EEESI_EEENS5_IJSI_SC_EEEEEEEvNS4_8identityENS4_23SM90_TMA_LOAD_MULTICASTES1C_vS1D_EENS_8epilogue10collective6detail29Sm90TmaWarpSpecializedAdapterINS1H_15DefaultEpilogueISK_SL_SL_NS1G_6thread17LinearCombinationISK_Li1EffLNS1L_9ScaleType4KindE0ELNS_15FloatRoundStyleE2ESK_EENS1_15EpilogueDefaultEEEEEvvEEEEvNT_6ParamsE)
        /*02c8*/ 	.short	0x0210
        /*02ca*/ 	.short	0x0470


	//----- nvinfo : EIATTR_SW_WAR
	.align		4
.L_43:
        /*02cc*/ 	.byte	0x04, 0x36
        /*02ce*/ 	.short	(.L_45 - .L_44)
.L_44:
        /*02d0*/ 	.word	0x00000008
.L_45:


//--------------------- .nv.callgraph             --------------------------
	.section	.nv.callgraph,"",@"SHT_CUDA_CALLGRAPH"
	.align	4
	.sectionentsize	8
	.align		4
        /*0000*/ 	.word	0x00000000
	.align		4
        /*0004*/ 	.word	0xffffffff
	.align		4
        /*0008*/ 	.word	index@(_ZN7cutlass13device_kernelINS_4gemm6kernel13GemmUniversalIN4cute5tupleIJiiiiEEENS1_10collective13CollectiveMmaINS1_34MainloopSm90TmaGmmaWarpSpecializedILi5ENS5_IJNS4_1CILi2EEENSA_ILi1EEESC_EEENS1_35KernelTmaWarpSpecializedCooperativeEEENS5_IJNSA_ILi192EEENSA_ILi128EEENSA_ILi64EEEEEENS_6half_tENS5_IJlSC_lEEESK_SL_NS4_8TiledMMAINS4_8MMA_AtomIJNS4_4SM904GMMA26MMA_64x128x16_F32F16F16_SSILNSP_5MajorE0ELSR_0ELNSP_7ScaleInE1ELSS_1EEEEEENS4_6LayoutISD_NS5_IJSC_NSA_ILi0EEESW_EEEEENS5_IJNS4_10UnderscoreESZ_SZ_EEEEENS4_13SM90_TMA_LOADENS4_14ComposedLayoutINS4_7SwizzleILi3ELi4ELi3EEENS4_18smem_ptr_flag_bitsILi16EEENSV_INS5_IJNSA_ILi8EEESI_EEENS5_IJSI_SC_EEEEEEEvNS4_8identityENS4_23SM90_TMA_LOAD_MULTICASTES1C_vS1D_EENS_8epilogue10collective6detail29Sm90TmaWarpSpecializedAdapterINS1H_15DefaultEpilogueISK_SL_SL_NS1G_6thread17LinearCombinationISK_Li1EffLNS1L_9ScaleType4KindE0ELNS_15FloatRoundStyleE2ESK_EENS1_15EpilogueDefaultEEEEEvvEEEEvNT_6ParamsE)
	.align		4
        /*000c*/ 	.word	index@(__assertfail)
	.align		4
        /*0010*/ 	.word	0x00000000
	.align		4
        /*0014*/ 	.word	0xfffffffe
	.align		4
        /*0018*/ 	.word	0x00000000
	.align		4
        /*001c*/ 	.word	0xfffffffd
	.align		4
        /*0020*/ 	.word	0x00000000
	.align		4
        /*0024*/ 	.word	0xfffffffc


//--------------------- .nv.constant4             --------------------------
	.section	.nv.constant4,"a",@progbits
	.align	8
	.align		8
.nv.constant4:
        /*0000*/ 	.dword	__assertfail
	.align		8
        /*0008*/ 	.dword	__unnamed_1
	.align		8
        /*0010*/ 	.dword	_ZN39_INTERNAL_6845bfe6_4_k_cu_932d8f70_54894cuda3std3__45__cpo5beginE
	.align		8
        /*0018*/ 	.dword	_ZN39_INTERNAL_6845bfe6_4_k_cu_932d8f70_54894cuda3std3__45__cpo3endE
	.align		8
        /*0020*/ 	.dword	_ZN39_INTERNAL_6845bfe6_4_k_cu_932d8f70_54894cuda3std3__45__cpo6cbeginE
	.align		8
        /*0028*/ 	.dword	_ZN39_INTERNAL_6845bfe6_4_k_cu_932d8f70_54894cuda3std3__45__cpo4cendE
	.align		8
        /*0030*/ 	.dword	_ZN39_INTERNAL_6845bfe6_4_k_cu_932d8f70_54894cuda3std3__441_GLOBAL__N__6845bfe6_4_k_cu_932d8f70_54896ignoreE
	.align		8
        /*0038*/ 	.dword	_ZN39_INTERNAL_6845bfe6_4_k_cu_932d8f70_54894cuda3std3__419piecewise_constructE
	.align		8
        /*0040*/ 	.dword	_ZN39_INTERNAL_6845bfe6_4_k_cu_932d8f70_54894cuda3std3__48in_placeE
	.align		8
        /*0048*/ 	.dword	_ZN39_INTERNAL_6845bfe6_4_k_cu_932d8f70_54894cuda3std6ranges3__45__cpo4swapE
	.align		8
        /*0050*/ 	.dword	_ZN39_INTERNAL_6845bfe6_4_k_cu_932d8f70_54894cuda3std6ranges3__45__cpo9iter_moveE
	.align		8
        /*0058*/ 	.dword	_ZN39_INTERNAL_6845bfe6_4_k_cu_932d8f70_54894cute7productE
	.align		8
        /*0060*/ 	.dword	_ZN39_INTERNAL_6845bfe6_4_k_cu_932d8f70_54894cute1_E
	.align		8
        /*0068*/ 	.dword	$str$22
	.align		8
        /*0070*/ 	.dword	$str$23


//--------------------- .text._ZN7cutlass13device_kernelINS_4gemm6kernel13GemmUniversalIN4cute5tupleIJiiiiEEENS1_10collective13CollectiveMmaINS1_34MainloopSm90TmaGmmaWarpSpecializedILi5ENS5_IJNS4_1CILi2EEENSA_ILi1EEESC_EEENS1_35KernelTmaWarpSpecializedCooperativeEEENS5_IJNSA_ILi192EEENSA_ILi128EEENSA_ILi64EEEEEENS_6half_tENS5_IJlSC_lEEESK_SL_NS4_8TiledMMAINS4_8MMA_AtomIJNS4_4SM904GMMA26MMA_64x128x16_F32F16F16_SSILNSP_5MajorE0ELSR_0ELNSP_7ScaleInE1ELSS_1EEEEEENS4_6LayoutISD_NS5_IJSC_NSA_ILi0EEESW_EEEEENS5_IJNS4_10UnderscoreESZ_SZ_EEEEENS4_13SM90_TMA_LOADENS4_14ComposedLayoutINS4_7SwizzleILi3ELi4ELi3EEENS4_18smem_ptr_flag_bitsILi16EEENSV_INS5_IJNSA_ILi8EEESI_EEENS5_IJSI_SC_EEEEEEEvNS4_8identityENS4_23SM90_TMA_LOAD_MULTICASTES1C_vS1D_EENS_8epilogue10collective6detail29Sm90TmaWarpSpecializedAdapterINS1H_15DefaultEpilogueISK_SL_SL_NS1G_6thread17LinearCombinationISK_Li1EffLNS1L_9ScaleType4KindE0ELNS_15FloatRoundStyleE2ESK_EENS1_15EpilogueDefaultEEEEEvvEEEEvNT_6ParamsE --------------------------
	.section	.text._ZN7cutlass13device_kernelINS_4gemm6kernel13GemmUniversalIN4cute5tupleIJiiiiEEENS1_10collective13CollectiveMmaINS1_34MainloopSm90TmaGmmaWarpSpecializedILi5ENS5_IJNS4_1CILi2EEENSA_ILi1EEESC_EEENS1_35KernelTmaWarpSpecializedCooperativeEEENS5_IJNSA_ILi192EEENSA_ILi128EEENSA_ILi64EEEEEENS_6half_tENS5_IJlSC_lEEESK_SL_NS4_8TiledMMAINS4_8MMA_AtomIJNS4_4SM904GMMA26MMA_64x128x16_F32F16F16_SSILNSP_5MajorE0ELSR_0ELNSP_7ScaleInE1ELSS_1EEEEEENS4_6LayoutISD_NS5_IJSC_NSA_ILi0EEESW_EEEEENS5_IJNS4_10UnderscoreESZ_SZ_EEEEENS4_13SM90_TMA_LOADENS4_14ComposedLayoutINS4_7SwizzleILi3ELi4ELi3EEENS4_18smem_ptr_flag_bitsILi16EEENSV_INS5_IJNSA_ILi8EEESI_EEENS5_IJSI_SC_EEEEEEEvNS4_8identityENS4_23SM90_TMA_LOAD_MULTICASTES1C_vS1D_EENS_8epilogue10collective6detail29Sm90TmaWarpSpecializedAdapterINS1H_15DefaultEpilogueISK_SL_SL_NS1G_6thread17LinearCombinationISK_Li1EffLNS1L_9ScaleType4KindE0ELNS_15FloatRoundStyleE2ESK_EENS1_15EpilogueDefaultEEEEEvvEEEEvNT_6ParamsE,"ax",@progbits
	.align	128
.text._ZN7cutlass13device_kernelINS_4gemm6kernel13GemmUniversalIN4cute5tupleIJiiiiEEENS1_10collective13CollectiveMmaINS1_34MainloopSm90TmaGmmaWarpSpecializedILi5ENS5_IJNS4_1CILi2EEENSA_ILi1EEESC_EEENS1_35KernelTmaWarpSpecializedCooperativeEEENS5_IJNSA_ILi192EEENSA_ILi128EEENSA_ILi64EEEEEENS_6half_tENS5_IJlSC_lEEESK_SL_NS4_8TiledMMAINS4_8MMA_AtomIJNS4_4SM904GMMA26MMA_64x128x16_F32F16F16_SSILNSP_5MajorE0ELSR_0ELNSP_7ScaleInE1ELSS_1EEEEEENS4_6LayoutISD_NS5_IJSC_NSA_ILi0EEESW_EEEEENS5_IJNS4_10UnderscoreESZ_SZ_EEEEENS4_13SM90_TMA_LOADENS4_14ComposedLayoutINS4_7SwizzleILi3ELi4ELi3EEENS4_18smem_ptr_flag_bitsILi16EEENSV_INS5_IJNSA_ILi8EEESI_EEENS5_IJSI_SC_EEEEEEEvNS4_8identityENS4_23SM90_TMA_LOAD_MULTICASTES1C_vS1D_EENS_8epilogue10collective6detail29Sm90TmaWarpSpecializedAdapterINS1H_15DefaultEpilogueISK_SL_SL_NS1G_6thread17LinearCombinationISK_Li1EffLNS1L_9ScaleType4KindE0ELNS_15FloatRoundStyleE2ESK_EENS1_15EpilogueDefaultEEEEEvvEEEEvNT_6ParamsE:
        .type           _ZN7cutlass13device_kernelINS_4gemm6kernel13GemmUniversalIN4cute5tupleIJiiiiEEENS1_10collective13CollectiveMmaINS1_34MainloopSm90TmaGmmaWarpSpecializedILi5ENS5_IJNS4_1CILi2EEENSA_ILi1EEESC_EEENS1_35KernelTmaWarpSpecializedCooperativeEEENS5_IJNSA_ILi192EEENSA_ILi128EEENSA_ILi64EEEEEENS_6half_tENS5_IJlSC_lEEESK_SL_NS4_8TiledMMAINS4_8MMA_AtomIJNS4_4SM904GMMA26MMA_64x128x16_F32F16F16_SSILNSP_5MajorE0ELSR_0ELNSP_7ScaleInE1ELSS_1EEEEEENS4_6LayoutISD_NS5_IJSC_NSA_ILi0EEESW_EEEEENS5_IJNS4_10UnderscoreESZ_SZ_EEEEENS4_13SM90_TMA_LOADENS4_14ComposedLayoutINS4_7SwizzleILi3ELi4ELi3EEENS4_18smem_ptr_flag_bitsILi16EEENSV_INS5_IJNSA_ILi8EEESI_EEENS5_IJSI_SC_EEEEEEEvNS4_8identityENS4_23SM90_TMA_LOAD_MULTICASTES1C_vS1D_EENS_8epilogue10collective6detail29Sm90TmaWarpSpecializedAdapterINS1H_15DefaultEpilogueISK_SL_SL_NS1G_6thread17LinearCombinationISK_Li1EffLNS1L_9ScaleType4KindE0ELNS_15FloatRoundStyleE2ESK_EENS1_15EpilogueDefaultEEEEEvvEEEEvNT_6ParamsE,@function
        .size           _ZN7cutlass13device_kernelINS_4gemm6kernel13GemmUniversalIN4cute5tupleIJiiiiEEENS1_10collective13CollectiveMmaINS1_34MainloopSm90TmaGmmaWarpSpecializedILi5ENS5_IJNS4_1CILi2EEENSA_ILi1EEESC_EEENS1_35KernelTmaWarpSpecializedCooperativeEEENS5_IJNSA_ILi192EEENSA_ILi128EEENSA_ILi64EEEEEENS_6half_tENS5_IJlSC_lEEESK_SL_NS4_8TiledMMAINS4_8MMA_AtomIJNS4_4SM904GMMA26MMA_64x128x16_F32F16F16_SSILNSP_5MajorE0ELSR_0ELNSP_7ScaleInE1ELSS_1EEEEEENS4_6LayoutISD_NS5_IJSC_NSA_ILi0EEESW_EEEEENS5_IJNS4_10UnderscoreESZ_SZ_EEEEENS4_13SM90_TMA_LOADENS4_14ComposedLayoutINS4_7SwizzleILi3ELi4ELi3EEENS4_18smem_ptr_flag_bitsILi16EEENSV_INS5_IJNSA_ILi8EEESI_EEENS5_IJSI_SC_EEEEEEEvNS4_8identityENS4_23SM90_TMA_LOAD_MULTICASTES1C_vS1D_EENS_8epilogue10collective6detail29Sm90TmaWarpSpecializedAdapterINS1H_15DefaultEpilogueISK_SL_SL_NS1G_6thread17LinearCombinationISK_Li1EffLNS1L_9ScaleType4KindE0ELNS_15FloatRoundStyleE2ESK_EENS1_15EpilogueDefaultEEEEEvvEEEEvNT_6ParamsE,(.L_x_327 - _ZN7cutlass13device_kernelINS_4gemm6kernel13GemmUniversalIN4cute5tupleIJiiiiEEENS1_10collective13CollectiveMmaINS1_34MainloopSm90TmaGmmaWarpSpecializedILi5ENS5_IJNS4_1CILi2EEENSA_ILi1EEESC_EEENS1_35KernelTmaWarpSpecializedCooperativeEEENS5_IJNSA_ILi192EEENSA_ILi128EEENSA_ILi64EEEEEENS_6half_tENS5_IJlSC_lEEESK_SL_NS4_8TiledMMAINS4_8MMA_AtomIJNS4_4SM904GMMA26MMA_64x128x16_F32F16F16_SSILNSP_5MajorE0ELSR_0ELNSP_7ScaleInE1ELSS_1EEEEEENS4_6LayoutISD_NS5_IJSC_NSA_ILi0EEESW_EEEEENS5_IJNS4_10UnderscoreESZ_SZ_EEEEENS4_13SM90_TMA_LOADENS4_14ComposedLayoutINS4_7SwizzleILi3ELi4ELi3EEENS4_18smem_ptr_flag_bitsILi16EEENSV_INS5_IJNSA_ILi8EEESI_EEENS5_IJSI_SC_EEEEEEEvNS4_8identityENS4_23SM90_TMA_LOAD_MULTICASTES1C_vS1D_EENS_8epilogue10collective6detail29Sm90TmaWarpSpecializedAdapterINS1H_15DefaultEpilogueISK_SL_SL_NS1G_6thread17LinearCombinationISK_Li1EffLNS1L_9ScaleType4KindE0ELNS_15FloatRoundStyleE2ESK_EENS1_15EpilogueDefaultEEEEEvvEEEEvNT_6ParamsE)
        .other          _ZN7cutlass13device_kernelINS_4gemm6kernel13GemmUniversalIN4cute5tupleIJiiiiEEENS1_10collective13CollectiveMmaINS1_34MainloopSm90TmaGmmaWarpSpecializedILi5ENS5_IJNS4_1CILi2EEENSA_ILi1EEESC_EEENS1_35KernelTmaWarpSpecializedCooperativeEEENS5_IJNSA_ILi192EEENSA_ILi128EEENSA_ILi64EEEEEENS_6half_tENS5_IJlSC_lEEESK_SL_NS4_8TiledMMAINS4_8MMA_AtomIJNS4_4SM904GMMA26MMA_64x128x16_F32F16F16_SSILNSP_5MajorE0ELSR_0ELNSP_7ScaleInE1ELSS_1EEEEEENS4_6LayoutISD_NS5_IJSC_NSA_ILi0EEESW_EEEEENS5_IJNS4_10UnderscoreESZ_SZ_EEEEENS4_13SM90_TMA_LOADENS4_14ComposedLayoutINS4_7SwizzleILi3ELi4ELi3EEENS4_18smem_ptr_flag_bitsILi16EEENSV_INS5_IJNSA_ILi8EEESI_EEENS5_IJSI_SC_EEEEEEEvNS4_8identityENS4_23SM90_TMA_LOAD_MULTICASTES1C_vS1D_EENS_8epilogue10collective6detail29Sm90TmaWarpSpecializedAdapterINS1H_15DefaultEpilogueISK_SL_SL_NS1G_6thread17LinearCombinationISK_Li1EffLNS1L_9ScaleType4KindE0ELNS_15FloatRoundStyleE2ESK_EENS1_15EpilogueDefaultEEEEEvvEEEEvNT_6ParamsE,@"STO_CUDA_ENTRY STV_DEFAULT"
_ZN7cutlass13device_kernelINS_4gemm6kernel13GemmUniversalIN4cute5tupleIJiiiiEEENS1_10collective13CollectiveMmaINS1_34MainloopSm90TmaGmmaWarpSpecializedILi5ENS5_IJNS4_1CILi2EEENSA_ILi1EEESC_EEENS1_35KernelTmaWarpSpecializedCooperativeEEENS5_IJNSA_ILi192EEENSA_ILi128EEENSA_ILi64EEEEEENS_6half_tENS5_IJlSC_lEEESK_SL_NS4_8TiledMMAINS4_8MMA_AtomIJNS4_4SM904GMMA26MMA_64x128x16_F32F16F16_SSILNSP_5MajorE0ELSR_0ELNSP_7ScaleInE1ELSS_1EEEEEENS4_6LayoutISD_NS5_IJSC_NSA_ILi0EEESW_EEEEENS5_IJNS4_10UnderscoreESZ_SZ_EEEEENS4_13SM90_TMA_LOADENS4_14ComposedLayoutINS4_7SwizzleILi3ELi4ELi3EEENS4_18smem_ptr_flag_bitsILi16EEENSV_INS5_IJNSA_ILi8EEESI_EEENS5_IJSI_SC_EEEEEEEvNS4_8identityENS4_23SM90_TMA_LOAD_MULTICASTES1C_vS1D_EENS_8epilogue10collective6detail29Sm90TmaWarpSpecializedAdapterINS1H_15DefaultEpilogueISK_SL_SL_NS1G_6thread17LinearCombinationISK_Li1EffLNS1L_9ScaleType4KindE0ELNS_15FloatRoundStyleE2ESK_EENS1_15EpilogueDefaultEEEEEvvEEEEvNT_6ParamsE:
[----:B------:R-:W0:Y:S01]  /*0000*/  LDC R1, c[0x0][0x28] ;  /* 0x00000a00ff017b82 */ /* 0x000e220000000800 */
[----:B------:R-:W1:Y:S01]  /*0010*/  S2R R18, SR_TID.X ;  /* 0x0000000000127919 */ /* 0x000e620000002100 */
[----:B------:R-:W-:Y:S01]  /*0020*/  ELECT P0, URZ, PT ;  /* 0x00000000003f782f */ /* 0x000fe20003800000 */
[----:B------:R-:W-:Y:S01]  /*0030*/  BSSY B0, `(.L_x_0) ;  /* 0x000000f000007945 */ /* 0x000fe20003800000 */
[--C-:B-1----:R-:W-:Y:S02]  /*0040*/  SHF.R.U32.HI R0, RZ, 0x5, R18.reuse ;  /* 0x00000005ff007819 */ /* 0x102fe40000011612 */
[----:B------:R-:W-:-:S03]  /*0050*/  SHF.R.U32.HI R3, RZ, 0x7, R18 ;  /* 0x00000007ff037819 */ /* 0x000fc60000011612 */
[----:B------:R-:W1:Y:S04]  /*0060*/  SHFL.IDX PT, R2, R0, RZ, 0x1f ;  /* 0x00001fff00027589 */ /* 0x000e6800000e0000 */
[----:B------:R2:W3:Y:S01]  /*0070*/  SHFL.IDX PT, R5, R3, RZ, 0x1f ;  /* 0x00001fff03057589 */ /* 0x0004e200000e0000 */
[----:B-1----:R-:W-:-:S13]  /*0080*/  ISETP.NE.OR P0, PT, R2, RZ, !P0 ;  /* 0x000000ff0200720c */ /* 0x002fda0004705670 */
[----:B0-23--:R-:W-:Y:S05]  /*0090*/  @P0 BRA `(.L_x_1) ;  /* 0x0000000000200947 */ /* 0x00dfea0003800000 */
[----:B------:R-:W-:Y:S02]  /*00a0*/  ULDC.64 UR4, c[0x0][0x198] ;  /* 0x0000660000047ab9 */ /* 0x000fe40000000a00 */
[----:B------:R-:W-:Y:S02]  /*00b0*/  UIADD3 UR6, UP0, UR4, 0xf0, URZ ;  /* 0x000000f004067890 */ /* 0x000fe4000ff1e03f */
[----:B------:R-:W-:Y:S02]  /*00c0*/  UIADD3 UR4, UP1, UR4, 0x1f0, URZ ;  /* 0x000001f004047890 */ /* 0x000fe4000ff3e03f */
[----:B------:R-:W-:Y:S02]  /*00d0*/  UIADD3.X UR7, URZ, UR5, URZ, UP0, !UPT ;  /* 0x000000053f077290 */ /* 0x000fe400087fe43f */
[----:B------:R-:W-:-:S07]  /*00e0*/  UIADD3.X UR5, URZ, UR5, URZ, UP1, !UPT ;  /* 0x000000053f057290 */ /* 0x000fce0008ffe43f */
[----:B------:R0:W-:Y:S02]  /*00f0*/  UTMACCTL.PF [UR6] ;  /* 0x00000000060079b9 */ /* 0x0001e40008040000 */
[----:B------:R0:W-:Y:S02]  /*0100*/  UTMACCTL.PF [UR4] ;  /* 0x00000000040079b9 */ /* 0x0001e40008040000 */
[----:B0-----:R-:W-:Y:S01]  /*0110*/  NOP ;  /* 0x0000000000007918 */ /* 0x001fe20000000000 */
.L_x_1:
[----:B------:R-:W-:Y:S05]  /*0120*/  BSYNC B0 ;  /* 0x0000000000007941 */ /* 0x000fea0003800000 */
.L_x_0:
[----:B------:R-:W0:Y:S02]  /*0130*/  SHFL.IDX PT, R3, R0, RZ, 0x1f ;  /* 0x00001fff00037589 */ /* 0x000e2400000e0000 */
[----:B0-----:R-:W-:-:S13]  /*0140*/  ISETP.NE.AND P0, PT, R3, RZ, PT ;  /* 0x000000ff0300720c */ /* 0x001fda0003f05270 */
[----:B------:R-:W-:Y:S05]  /*0150*/  @P0 BRA `(.L_x_2) ;  /* 0x0000000000600947 */ /* 0x000fea0003800000 */
[----:B------:R-:W0:Y:S01]  /*0160*/  S2UR UR8, SR_CgaCtaId ;  /* 0x00000000000879c3 */ /* 0x000e220000008800 */
[----:B------:R-:W-:Y:S01]  /*0170*/  UMOV UR4, 0x400 ;  /* 0x0000040000047882 */ /* 0x000fe20000000000 */
[----:B------:R-:W-:Y:S01]  /*0180*/  UMOV UR5, 0x1 ;  /* 0x0000000100057882 */ /* 0x000fe20000000000 */
[----:B------:R-:W-:Y:S01]  /*0190*/  UMOV UR6, 0x4 ;  /* 0x0000000400067882 */ /* 0x000fe20000000000 */
[----:B------:R-:W-:Y:S01]  /*01a0*/  ELECT P0, URZ, PT ;  /* 0x00000000003f782f */ /* 0x000fe20003800000 */
[----:B------:R-:W-:-:S04]  /*01b0*/  UIADD3 UR6, -UR6, 0x100000, URZ ;  /* 0x0010000006067890 */ /* 0x000fc8000fffe13f */
[----:B------:R-:W-:Y:S02]  /*01c0*/  USHF.L.U32 UR7, UR6, 0xb, URZ ;  /* 0x0000000b06077899 */ /* 0x000fe4000800063f */
[----:B------:R-:W-:Y:S02]  /*01d0*/  USHF.L.U32 UR6, UR6, 0x1, URZ ;  /* 0x0000000106067899 */ /* 0x000fe4000800063f */
[----:B0-----:R-:W-:Y:S02]  /*01e0*/  ULEA UR8, UR8, UR4, 0x18 ;  /* 0x0000000408087291 */ /* 0x001fe4000f8ec03f */
[----:B------:R-:W-:-:S04]  /*01f0*/  UIADD3 UR4, -UR5, 0x100000, URZ ;  /* 0x0010000005047890 */ /* 0x000fc8000fffe13f */
[----:B------:R-:W-:Y:S02]  /*0200*/  USHF.L.U32 UR5, UR4, 0xb, URZ ;  /* 0x0000000b04057899 */ /* 0x000fe4000800063f */
[----:B------:R-:W-:Y:S01]  /*0210*/  USHF.L.U32 UR4, UR4, 0x1, URZ ;  /* 0x0000000104047899 */ /* 0x000fe2000800063f */
[----:B------:R-:W0:Y:S11]  /*0220*/  FENCE.VIEW.ASYNC.S ;  /* 0x00000000000073c6 */ /* 0x000e360000000000 */
[----:B0-----:R0:W1:Y:S01]  /*0230*/  SYNCS.EXCH.64 URZ, [UR8], UR4 ;  /* 0x00000004083f75b2 */ /* 0x0010620008000100 */
[----:B------:R0:W2:Y:S01]  /*0240*/  SYNCS.EXCH.64 URZ, [UR8+0x28], UR6 ;  /* 0x00002806083f75b2 */ /* 0x0000a20008000100 */
[----:B------:R0:W3:Y:S01]  /*0250*/  SYNCS.EXCH.64 URZ, [UR8+0x8], UR4 ;  /* 0x00000804083f75b2 */ /* 0x0000e20008000100 */
[----:B------:R0:W4:Y:S01]  /*0260*/  SYNCS.EXCH.64 URZ, [UR8+0x30], UR6 ;  /* 0x00003006083f75b2 */ /* 0x0001220008000100 */
[----:B------:R0:W0:Y:S01]  /*0270*/  SYNCS.EXCH.64 URZ, [UR8+0x10], UR4 ;  /* 0x00001004083f75b2 */ /* 0x0000220008000100 */
[----:B------:R0:W0:Y:S01]  /*0280*/  SYNCS.EXCH.64 URZ, [UR8+0x38], UR6 ;  /* 0x00003806083f75b2 */ /* 0x0000220008000100 */
[----:B------:R0:W0:Y:S01]  /*0290*/  SYNCS.EXCH.64 URZ, [UR8+0x18], UR4 ;  /* 0x00001804083f75b2 */ /* 0x0000220008000100 */
[----:B------:R0:W0:Y:S01]  /*02a0*/  SYNCS.EXCH.64 URZ, [UR8+0x40], UR6 ;  /* 0x00004006083f75b2 */ /* 0x0000220008000100 */
[----:B------:R0:W0:Y:S01]  /*02b0*/  SYNCS.EXCH.64 URZ, [UR8+0x20], UR4 ;  /* 0x00002004083f75b2 */ /* 0x0000220008000100 */
[----:B------:R0:W0:Y:S01]  /*02c0*/  SYNCS.EXCH.64 URZ, [UR8+0x48], UR6 ;  /* 0x00004806083f75b2 */ /* 0x0000220008000100 */
[----:B------:R-:W-:Y:S01]  /*02d0*/  NOP ;  /* 0x0000000000007918 */ /* 0x000fe20000000000 */
.L_x_2:
[----:B------:R-:W-:Y:S01]  /*02e0*/  SHF.R.S32.HI R7, RZ, 0x1f, R18 ;  /* 0x0000001fff077819 */ /* 0x000fe20000011412 */
[----:B------:R-:W5:Y:S01]  /*02f0*/  SHFL.IDX PT, R0, R0, RZ, 0x1f ;  /* 0x00001fff00007589 */ /* 0x000f6200000e0000 */
[----:B0-----:R-:W0:Y:S01]  /*0300*/  S2UR UR8, SR_CTAID.X ;  /* 0x00000000000879c3 */ /* 0x001e220000002500 */
[----:B------:R-:W-:Y:S02]  /*0310*/  ELECT P0, URZ, PT ;  /* 0x00000000003f782f */ /* 0x000fe40003800000 */
[----:B------:R-:W-:Y:S01]  /*0320*/  LEA.HI R7, R7, R18, RZ, 0x7 ;  /* 0x0000001207077211 */ /* 0x000fe200078f38ff */
[----:B------:R-:W1:Y:S01]  /*0330*/  S2R R4, SR_CTAID.Y ;  /* 0x0000000000047919 */ /* 0x000e620000002600 */
[----:B------:R-:W-:Y:S01]  /*0340*/  SHF.R.S32.HI R8, RZ, 0x1f, R3 ;  /* 0x0000001fff087819 */ /* 0x000fe20000011403 */
[----:B------:R-:W-:Y:S01]  /*0350*/  ULDC UR4, c[0x0][0x150] ;  /* 0x0000540000047ab9 */ /* 0x000fe20000000800 */
[----:B------:R-:W-:Y:S01]  /*0360*/  LOP3.LUT R7, R7, 0xffffff80, RZ, 0xc0, !PT ;  /* 0xffffff8007077812 */ /* 0x000fe200078ec0ff */
[----:B------:R-:W-:Y:S01]  /*0370*/  NOP ;  /* 0x0000000000007918 */ /* 0x000fe20000000000 */
[----:B------:R-:W-:Y:S01]  /*0380*/  LEA.HI R8, R8, R3, RZ, 0x2 ;  /* 0x0000000308087211 */ /* 0x000fe200078f10ff */
[----:B------:R-:W2:Y:S01]  /*0390*/  LDC R10, c[0x0][0x144] ;  /* 0x00005100ff0a7b82 */ /* 0x000ea20000000800 */
[----:B------:R-:W-:Y:S01]  /*03a0*/  NOP ;  /* 0x0000000000007918 */ /* 0x000fe20000000000 */
[----:B------:R-:W-:Y:S01]  /*03b0*/  IMAD.IADD R6, R18, 0x1, -R7 ;  /* 0x0000000112067824 */ /* 0x000fe200078e0a07 */
[----:B------:R-:W-:Y:S01]  /*03c0*/  LOP3.LUT R8, R8, 0x3ffffffc, RZ, 0xc0, !PT ;  /* 0x3ffffffc08087812 */ /* 0x000fe200078ec0ff */
[----:B------:R-:W-:Y:S01]  /*03d0*/  IMAD.MOV.U32 R22, RZ, RZ, 0x1 ;  /* 0x00000001ff167424 */ /* 0x000fe200078e00ff */
[----:B------:R-:W-:-:S02]  /*03e0*/  ISETP.NE.AND P3, PT, R5, RZ, PT ;  /* 0x000000ff0500720c */ /* 0x000fc40003f65270 */
[----:B------:R-:W-:Y:S01]  /*03f0*/  SHF.R.S32.HI R7, RZ, 0x1f, R6 ;  /* 0x0000001fff077819 */ /* 0x000fe20000011406 */
[----:B------:R-:W-:Y:S01]  /*0400*/  IMAD.IADD R8, R3, 0x1, -R8 ;  /* 0x0000000103087824 */ /* 0x000fe200078e0a08 */
[----:B------:R-:W3:Y:S02]  /*0410*/  LDC R13, c[0x0][0x140] ;  /* 0x00005000ff0d7b82 */ /* 0x000ee40000000800 */
[----:B------:R-:W-:Y:S02]  /*0420*/  LEA.HI R7, R7, R6, RZ, 0x3 ;  /* 0x0000000607077211 */ /* 0x000fe400078f18ff */
[----:B-----5:R-:W-:Y:S02]  /*0430*/  ISETP.NE.OR P0, PT, R0, RZ, !P0 ;  /* 0x000000ff0000720c */ /* 0x020fe40004705670 */
[--C-:B------:R-:W-:Y:S02]  /*0440*/  SHF.R.S32.HI R0, RZ, 0x3, R7.reuse ;  /* 0x00000003ff007819 */ /* 0x100fe40000011407 */
[----:B------:R-:W-:-:S02]  /*0450*/  SHF.R.S32.HI R7, RZ, 0x1f, R7 ;  /* 0x0000001fff077819 */ /* 0x000fc40000011407 */
[----:B0-----:R-:W-:Y:S02]  /*0460*/  I2FP.F32.U32 R9, UR8 ;  /* 0x0000000800097c45 */ /* 0x001fe40008201000 */
[----:B------:R-:W-:-:S03]  /*0470*/  LEA.HI R7, R7, R0, RZ, 0x2 ;  /* 0x0000000007077211 */ /* 0x000fc600078f10ff */
[----:B------:R-:W-:Y:S01]  /*0480*/  FMUL R9, R9, UR4 ;  /* 0x0000000409097c20 */ /* 0x000fe20008400000 */
[----:B------:R-:W-:Y:S01]  /*0490*/  LOP3.LUT R7, R7, 0xfffffffc, RZ, 0xc0, !PT ;  /* 0xfffffffc07077812 */ /* 0x000fe200078ec0ff */
[----:B------:R-:W-:Y:S01]  /*04a0*/  VOTEU.ALL UP0, P0 ;  /* 0x00000000003f7886 */ /* 0x000fe20000000000 */
[----:B-1----:R-:W-:Y:S01]  /*04b0*/  I2FP.F32.U32 R3, R4 ;  /* 0x0000000400037245 */ /* 0x002fe20000201000 */
[----:B------:R-:W-:Y:S01]  /*04c0*/  ULDC UR4, c[0x0][0x154] ;  /* 0x0000550000047ab9 */ /* 0x000fe20000000800 */
[----:B------:R-:W-:Y:S01]  /*04d0*/  VOTEU.ALL UP1, P0 ;  /* 0x00000000003f7886 */ /* 0x000fe20000020000 */
[----:B------:R-:W0:Y:S01]  /*04e0*/  F2I.U32.TRUNC.NTZ R9, R9 ;  /* 0x0000000900097305 */ /* 0x000e22000020f000 */
[----:B------:R-:W-:Y:S01]  /*04f0*/  IMAD.IADD R7, R0, 0x1, -R7 ;  /* 0x0000000100077824 */ /* 0x000fe200078e0a07 */
[----:B------:R-:W1:Y:S01]  /*0500*/  @!UP0 S2UR UR7, SR_CgaCtaId ;  /* 0x00000000000789c3 */ /* 0x000e620000008800 */
[----:B------:R-:W-:Y:S01]  /*0510*/  FMUL R12, R3, UR4 ;  /* 0x00000004030c7c20 */ /* 0x000fe20008400000 */
[----:B------:R-:W-:Y:S01]  /*0520*/  UMOV UR4, 0x20 ;  /* 0x0000002000047882 */ /* 0x000fe20000000000 */
[----:B------:R-:W-:Y:S01]  /*0530*/  IMAD R8, R8, 0x4, R7 ;  /* 0x0000000408087824 */ /* 0x000fe200078e0207 */
[----:B------:R-:W-:Y:S01]  /*0540*/  @!UP0 UMOV UR6, 0x400 ;  /* 0x0000040000068882 */ /* 0x000fe20000000000 */
[----:B------:R-:W-:-:S04]  /*0550*/  @!UP0 UIADD3 UR4, -UR4, 0x100000, URZ ;  /* 0x0010000004048890 */ /* 0x000fc8000fffe13f */
[----:B------:R-:W-:Y:S02]  /*0560*/  @!UP0 USHF.L.U32 UR5, UR4, 0xb, URZ ;  /* 0x0000000b04058899 */ /* 0x000fe4000800063f */
[----:B------:R-:W-:Y:S01]  /*0570*/  @!UP0 USHF.L.U32 UR4, UR4, 0x1, URZ ;  /* 0x0000000104048899 */ /* 0x000fe2000800063f */
[----:B---3--:R-:W-:Y:S01]  /*0580*/  ISETP.EQ.U32.AND P2, PT, R13, 0x1, PT ;  /* 0x000000010d00780c */ /* 0x008fe20003f42070 */
[----:B------:R-:W3:Y:S01]  /*0590*/  F2I.U32.TRUNC.NTZ R12, R12 ;  /* 0x0000000c000c7305 */ /* 0x000ee2000020f000 */
[----:B------:R-:W-:Y:S01]  /*05a0*/  LEA.HI R0, R8, R8, RZ, 0x1 ;  /* 0x0000000808007211 */ /* 0x000fe200078f08ff */
[----:B------:R-:W5:Y:S03]  /*05b0*/  LDC R7, c[0x0][0x148] ;  /* 0x00005200ff077b82 */ /* 0x000f660000000800 */
[----:B------:R-:W-:Y:S01]  /*05c0*/  LOP3.LUT R11, R0, 0xfffffffe, RZ, 0xc0, !PT ;  /* 0xfffffffe000b7812 */ /* 0x000fe200078ec0ff */
[----:B0-----:R-:W-:Y:S01]  /*05d0*/  IMAD.MOV R15, RZ, RZ, -R9 ;  /* 0x000000ffff0f7224 */ /* 0x001fe200078e0a09 */
[----:B------:R-:W-:-:S03]  /*05e0*/  SHF.R.S32.HI R9, RZ, 0x1f, R2 ;  /* 0x0000001fff097819 */ /* 0x000fc60000011402 */
[----:B--2---:R-:W-:Y:S01]  /*05f0*/  IMAD R3, R10, R15, UR8 ;  /* 0x000000080a037e24 */ /* 0x004fe2000f8e020f */
[----:B------:R-:W-:Y:S01]  /*0600*/  LEA.HI R9, R9, R2, RZ, 0x2 ;  /* 0x0000000209097211 */ /* 0x000fe200078f10ff */
[C---:B------:R-:W-:Y:S02]  /*0610*/  IMAD.IADD R0, R8.reuse, 0x1, -R11 ;  /* 0x0000000108007824 */ /* 0x040fe400078e0a0b */
[----:B------:R-:W-:Y:S01]  /*0620*/  IMAD.SHL.U32 R11, R8, 0x4, RZ ;  /* 0x00000004080b7824 */ /* 0x000fe200078e00ff */
[----:B------:R-:W-:Y:S02]  /*0630*/  LOP3.LUT R9, R9, 0xfffffffc, RZ, 0xc0, !PT ;  /* 0xfffffffc09097812 */ /* 0x000fe400078ec0ff */
[----:B------:R-:W-:Y:S01]  /*0640*/  ISETP.NE.AND P4, PT, R0, R3, PT ;  /* 0x000000030000720c */ /* 0x000fe20003f85270 */
[----:B-1----:R-:W-:Y:S01]  /*0650*/  @!UP0 ULEA UR6, UR7, UR6, 0x18 ;  /* 0x0000000607068291 */ /* 0x002fe2000f8ec03f */
[----:B------:R-:W-:Y:S01]  /*0660*/  LOP3.LUT R152, R8, 0xc, R11, 0x78, !PT ;  /* 0x0000000c08987812 */ /* 0x000fe200078e780b */
[----:B------:R-:W-:Y:S01]  /*0670*/  IMAD.IADD R0, R2, 0x1, -R9 ;  /* 0x0000000102007824 */ /* 0x000fe200078e0a09 */
[----:B---3--:R-:W-:Y:S01]  /*0680*/  IADD3 R24, -R12, RZ, RZ ;  /* 0x000000ff0c187210 */ /* 0x008fe20007ffe1ff */
[----:B------:R-:W-:Y:S01]  /*0690*/  VOTEU.ALL UP0, P0 ;  /* 0x00000000003f7886 */ /* 0x000fe20000000000 */
[----:B------:R-:W-:Y:S01]  /*06a0*/  LOP3.LUT P0, RZ, R6, 0x7, RZ, 0xc0, !PT ;  /* 0x0000000706ff7812 */ /* 0x000fe2000780c0ff */
[----:B------:R-:W-:Y:S01]  /*06b0*/  VIADD R6, R5, 0xffffffff ;  /* 0xffffffff05067836 */ /* 0x000fe20000000000 */
[----:B------:R-:W-:Y:S01]  /*06c0*/  ISETP.NE.AND P1, PT, R0, 0x3, PT ;  /* 0x000000030000780c */ /* 0x000fe20003f25270 */
[----:B-----5:R-:W-:Y:S01]  /*06d0*/  IMAD R9, R7, R24, R4 ;  /* 0x0000001807097224 */ /* 0x020fe200078e0204 */
[----:B------:R-:W-:-:S02]  /*06e0*/  ISETP.LT.U32.AND P0, PT, R152, 0x2, !P0 ;  /* 0x000000029800780c */ /* 0x000fc40004701070 */
[----:B------:R-:W-:Y:S01]  /*06f0*/  ISETP.EQ.OR P1, PT, R0, RZ, !P1 ;  /* 0x000000ff0000720c */ /* 0x000fe20004f22670 */
[----:B------:R-:W0:Y:S02]  /*0700*/  FENCE.VIEW.ASYNC.S ;  /* 0x00000000000073c6 */ /* 0x000e240000000000 */
[----:B0-----:R0:W1:Y:S01]  /*0710*/  @!UP0 SYNCS.EXCH.64 URZ, [UR6+0x60], UR4 ;  /* 0x00006004063f85b2 */ /* 0x0010620008000100 */
[----:B------:R-:W-:Y:S02]  /*0720*/  @P4 LEA.HI R2, R152, R152, RZ, 0x1 ;  /* 0x0000009898024211 */ /* 0x000fe400078f08ff */
[----:B------:R-:W-:Y:S02]  /*0730*/  ISETP.EQ.AND P1, PT, R5, RZ, P1 ;  /* 0x000000ff0500720c */ /* 0x000fe40000f22270 */
[----:B------:R-:W-:Y:S02]  /*0740*/  @P4 SHF.R.S32.HI R2, RZ, 0x1, R2 ;  /* 0x00000001ff024819 */ /* 0x000fe40000011402 */
[----:B------:R-:W-:-:S02]  /*0750*/  ISETP.GE.U32.AND P6, PT, R6, 0x2, PT ;  /* 0x000000020600780c */ /* 0x000fc40003fc6070 */
[----:B------:R-:W-:Y:S02]  /*0760*/  @P4 ISETP.NE.AND P5, PT, R2, R9, PT ;  /* 0x000000090200420c */ /* 0x000fe40003fa5270 */
[----:B------:R-:W-:Y:S02]  /*0770*/  SEL R9, RZ, 0x1, !P0 ;  /* 0x00000001ff097807 */ /* 0x000fe40004000000 */
[----:B------:R-:W-:Y:S02]  /*0780*/  @P4 SEL R22, RZ, 0x1, P5 ;  /* 0x00000001ff164807 */ /* 0x000fe40002800000 */
[----:B------:R-:W-:Y:S01]  /*0790*/  SEL R19, RZ, 0x1, !P1 ;  /* 0x00000001ff137807 */ /* 0x000fe20004800000 */
[----:B------:R0:W2:Y:S01]  /*07a0*/  @!UP1 SYNCS.EXCH.64 URZ, [UR6+0x68], UR4 ;  /* 0x00006804063f95b2 */ /* 0x0000a20008000100 */
[----:B------:R-:W-:Y:S01]  /*07b0*/  LOP3.LUT R22, R22, R9, RZ, 0xc0, !PT ;  /* 0x0000000916167212 */ /* 0x000fe200078ec0ff */
[----:B------:R-:W-:Y:S01]  /*07c0*/  NOP ;  /* 0x0000000000007918 */ /* 0x000fe20000000000 */
[----:B------:R-:W-:Y:S01]  /*07d0*/  SEL R19, R19, 0x2, P6 ;  /* 0x0000000213137807 */ /* 0x000fe20003000000 */
[----:B------:R-:W-:Y:S06]  /*07e0*/  @!P2 BRA `(.L_x_3) ;  /* 0x000000000008a947 */ /* 0x000fec0003800000 */
[----:B-12-4-:R-:W-:Y:S01]  /*07f0*/  UCGABAR_ARV ;  /* 0x00000000000079c7 */ /* 0x016fe20008000000 */
[----:B------:R-:W-:Y:S05]  /*0800*/  BRA `(.L_x_4) ;  /* 0x0000000000047947 */ /* 0x000fea0003800000 */
.L_x_3:
[----:B-12-4-:R-:W-:Y:S01]  /*0810*/  NOP ;  /* 0x0000000000007918 */ /* 0x016fe20000000000 */
.L_x_4:
[----:B------:R-:W1:Y:S01]  /*0820*/  LDC R2, c[0x0][0x65c] ;  /* 0x00019700ff027b82 */ /* 0x000e620000000800 */
[----:B------:R-:W-:Y:S02]  /*0830*/  IMAD.U32 R8, RZ, RZ, UR8 ;  /* 0x00000008ff087e24 */ /* 0x000fe4000f8e00ff */
[----:B------:R-:W-:Y:S01]  /*0840*/  IMAD.MOV.U32 R9, RZ, RZ, RZ ;  /* 0x000000ffff097224 */ /* 0x000fe200078e00ff */
[----:B-1----:R-:W-:-:S04]  /*0850*/  ISETP.NE.AND P1, PT, R2, 0x1, PT ;  /* 0x000000010200780c */ /* 0x002fc80003f25270 */
[----:B------:R-:W-:-:S09]  /*0860*/  P2R R5, PR, RZ, 0x2 ;  /* 0x00000002ff057803 */ /* 0x000fd20000000000 */
[----:B------:R-:W1:Y:S01]  /*0870*/  @P1 LDC R17, c[0x0][0x10] ;  /* 0x00000400ff111b82 */ /* 0x000e620000000800 */
[----:B------:R-:W-:Y:S02]  /*0880*/  @P1 IMAD.MOV.U32 R5, RZ, RZ, RZ ;  /* 0x000000ffff051224 */ /* 0x000fe400078e00ff */
[----:B------:R-:W-:-:S05]  /*0890*/  @P1 IMAD.MOV.U32 R13, RZ, RZ, RZ ;  /* 0x000000ffff0d1224 */ /* 0x000fca00078e00ff */
[----:B------:R-:W2:Y:S01]  /*08a0*/  @!P1 LDC R11, c[0x0][0xc] ;  /* 0x00000300ff0b9b82 */ /* 0x000ea20000000800 */
[----:B-1----:R-:W-:-:S04]  /*08b0*/  @P1 IMAD.WIDE.U32 R16, R17, UR8, R4 ;  /* 0x0000000811101c25 */ /* 0x002fc8000f8e0004 */
[----:B------:R-:W-:Y:S02]  /*08c0*/  @P1 IMAD.IADD R17, R17, 0x1, R13 ;  /* 0x0000000111111824 */ /* 0x000fe400078e020d */
[----:B--2---:R-:W-:-:S04]  /*08d0*/  @!P1 IMAD.WIDE.U32 R8, R4, R11, R8 ;  /* 0x0000000b04089225 */ /* 0x004fc800078e0008 */
[----:B------:R-:W-:Y:S01]  /*08e0*/  @!P1 IMAD.MOV.U32 R16, RZ, RZ, R8 ;  /* 0x000000ffff109224 */ /* 0x000fe200078e0008 */
[----:B------:R-:W-:Y:S01]  /*08f0*/  @!P1 MOV R17, R9 ;  /* 0x0000000900119202 */ /* 0x000fe20000000f00 */
[----:B------:R-:W-:Y:S06]  /*0900*/  @!P2 BRA `(.L_x_5) ;  /* 0x00000000000ca947 */ /* 0x000fec0003800000 */
[----:B------:R-:W-:Y:S01]  /*0910*/  UCGABAR_WAIT ;  /* 0x0000000000007dc7 */ /* 0x000fe20008000000 */
[----:B------:R-:W-:Y:S01]  /*0920*/  CCTL.IVALL ;  /* 0x00000000ff00798f */ /* 0x000fe20002000000 */
[----:B------:R-:W-:Y:S05]  /*0930*/  BRA `(.L_x_6) ;  /* 0x0000000000047947 */ /* 0x000fea0003800000 */
.L_x_5:
[----:B------:R-:W-:Y:S06]  /*0940*/  BAR.SYNC.DEFER_BLOCKING 0x0 ;  /* 0x0000000000007b1d */ /* 0x000fec0000010000 */
.L_x_6:
[----:B------:R-:W-:Y:S05]  /*0950*/  @!P3 BRA `(.L_x_7) ;  /* 0x000000a4007cb947 */ /* 0x000fea0003800000 */
[----:B------:R-:W-:-:S13]  /*0960*/  ISETP.GT.U32.AND P0, PT, R6, 0x1, PT ;  /* 0x000000010600780c */ /* 0x000fda0003f04070 */
[----:B0-----:R-:W-:Y:S05]  /*0970*/  @P0 EXIT ;  /* 0x000000000000094d */ /* 0x001fea0003800000 */
[----:B------:R-:W-:Y:S01]  /*0980*/  ULDC.64 UR4, c[0x0][0x650] ;  /* 0x0001940000047ab9 */ /* 0x000fe20000000a00 */
[----:B------:R-:W-:Y:S01]  /*0990*/  PRMT R0, RZ, 0x7610, R0 ;  /* 0x00007610ff007816 */ /* 0x000fe20000000000 */
[----:B------:R-:W-:Y:S01]  /*09a0*/  IMAD.MOV.U32 R153, RZ, RZ, -0x1 ;  /* 0xffffffffff997424 */ /* 0x000fe200078e00ff */
[----:B------:R-:W-:Y:S01]  /*09b0*/  ISETP.GE.U32.AND P0, PT, R16, UR4, PT ;  /* 0x0000000410007c0c */ /* 0x000fe2000bf06070 */
[----:B------:R-:W-:Y:S02]  /*09c0*/  IMAD.MOV.U32 R154, RZ, RZ, -0x1 ;  /* 0xffffffffff9a7424 */ /* 0x000fe400078e00ff */
[----:B------:R-:W-:Y:S01]  /*09d0*/  IMAD.MOV.U32 R23, RZ, RZ, -0x1 ;  /* 0xffffffffff177424 */ /* 0x000fe200078e00ff */
[----:B------:R-:W-:-:S13]  /*09e0*/  ISETP.GE.U32.AND.EX P0, PT, R17, UR5, PT, P0 ;  /* 0x0000000511007c0c */ /* 0x000fda000bf06100 */
[----:B------:R-:W-:Y:S05]  /*09f0*/  @P0 BRA `(.L_x_8) ;  /* 0x00000004002c0947 */ /* 0x000fea0003800000 */
[----:B------:R-:W0:Y:S01]  /*0a00*/  LDC.64 R20, c[0x0][0x628] ;  /* 0x00018a00ff147b82 */ /* 0x000e220000000a00 */
[----:B------:R-:W-:Y:S02]  /*0a10*/  IMAD.MOV.U32 R8, RZ, RZ, R16 ;  /* 0x000000ffff087224 */ /* 0x000fe400078e0010 */
[----:B------:R-:W-:-:S05]  /*0a20*/  IMAD.MOV.U32 R9, RZ, RZ, R17 ;  /* 0x000000ffff097224 */ /* 0x000fca00078e0011 */
[----:B------:R-:W1:Y:S08]  /*0a30*/  LDC R0, c[0x0][0x630] ;  /* 0x00018c00ff007b82 */ /* 0x000e700000000800 */
[----:B------:R-:W2:Y:S01]  /*0a40*/  LDC.64 R26, c[0x0][0x620] ;  /* 0x00018800ff1a7b82 */ /* 0x000ea20000000a00 */
[----:B0-----:R-:W-:-:S04]  /*0a50*/  ISETP.NE.U32.AND P0, PT, R20, RZ, PT ;  /* 0x000000ff1400720c */ /* 0x001fc80003f05070 */
[----:B------:R-:W-:-:S13]  /*0a60*/  ISETP.NE.AND.EX P0, PT, R21, RZ, PT, P0 ;  /* 0x000000ff1500720c */ /* 0x000fda0003f05300 */
[----:B-12---:R-:W-:Y:S05]  /*0a70*/  @!P0 BRA `(.L_x_9) ;  /* 0x0000000000288947 */ /* 0x006fea0003800000 */
[----:B------:R-:W0:Y:S02]  /*0a80*/  LDC R13, c[0x0][0x634] ;  /* 0x00018d00ff0d7b82 */ /* 0x000e240000000800 */
[----:B0-----:R-:W-:-:S05]  /*0a90*/  IADD3 R13, P0, R16, R13, RZ ;  /* 0x0000000d100d7210 */ /* 0x001fca0007f1e0ff */
[----:B------:R-:W-:-:S04]  /*0aa0*/  IMAD.X R15, RZ, RZ, R17, P0 ;  /* 0x000000ffff0f7224 */ /* 0x000fc800000e0611 */
[----:B------:R-:W-:-:S04]  /*0ab0*/  IMAD.WIDE.U32 R8, R15, R20, RZ ;  /* 0x000000140f087225 */ /* 0x000fc800078e00ff */
[----:B------:R-:W-:-:S04]  /*0ac0*/  IMAD.WIDE.U32 R10, P0, R13, R21, R8 ;  /* 0x000000150d0a7225 */ /* 0x000fc80007800008 */
[----:B------:R-:W-:-:S04]  /*0ad0*/  IMAD.WIDE.U32 R8, R13, R20, RZ ;  /* 0x000000140d087225 */ /* 0x000fc800078e00ff */
[----:B------:R-:W-:Y:S01]  /*0ae0*/  IMAD.X R13, RZ, RZ, RZ, P0 ;  /* 0x000000ffff0d7224 */ /* 0x000fe200000e06ff */
[----:B------:R-:W-:Y:S01]  /*0af0*/  IADD3 RZ, P0, R9, R10, RZ ;  /* 0x0000000a09ff7210 */ /* 0x000fe20007f1e0ff */
[----:B------:R-:W-:-:S04]  /*0b00*/  IMAD.MOV.U32 R12, RZ, RZ, R11 ;  /* 0x000000ffff0c7224 */ /* 0x000fc800078e000b */
[----:B------:R-:W-:-:S08]  /*0b10*/  IMAD.WIDE.U32.X R8, R15, R21, R12, P0 ;  /* 0x000000150f087225 */ /* 0x000fd000000e040c */
.L_x_9:
[----:B------:R-:W0:Y:S01]  /*0b20*/  LDC.64 R20, c[0x0][0x640] ;  /* 0x00019000ff147b82 */ /* 0x000e220000000a00 */
[--C-:B------:R-:W-:Y:S01]  /*0b30*/  SHF.R.U64 R28, R8, R0, R9.reuse ;  /* 0x00000000081c7219 */ /* 0x100fe20000001209 */
[----:B------:R-:W-:Y:S01]  /*0b40*/  IMAD R30, R7, R24, R4 ;  /* 0x00000018071e7224 */ /* 0x000fe200078e0204 */
[----:B------:R-:W-:Y:S01]  /*0b50*/  SHF.R.U32.HI R0, RZ, R0, R9 ;  /* 0x00000000ff007219 */ /* 0x000fe20000011609 */
[----:B------:R-:W-:Y:S01]  /*0b60*/  IMAD.MOV.U32 R23, RZ, RZ, 0x1 ;  /* 0x00000001ff177424 */ /* 0x000fe200078e00ff */
[----:B------:R-:W-:-:S03]  /*0b70*/  IADD3 R5, P0, RZ, -R28, RZ ;  /* 0x8000001cff057210 */ /* 0x000fc60007f1e0ff */
[----:B------:R-:W1:Y:S01]  /*0b80*/  LDC R6, c[0x0][0x618] ;  /* 0x00018600ff067b82 */ /* 0x000e620000000800 */
[----:B------:R-:W-:-:S05]  /*0b90*/  IADD3.X R9, RZ, ~R0, RZ, P0, !PT ;  /* 0x80000000ff097210 */ /* 0x000fca00007fe4ff */
[-C--:B------:R-:W-:Y:S02]  /*0ba0*/  IMAD R0, R9, R26.reuse, RZ ;  /* 0x0000001a09007224 */ /* 0x080fe400078e02ff */
[----:B------:R-:W2:Y:S01]  /*0bb0*/  LDC R11, c[0x0][0x608] ;  /* 0x00018200ff0b7b82 */ /* 0x000ea20000000800 */
[----:B------:R-:W-:-:S04]  /*0bc0*/  IMAD.WIDE.U32 R8, R5, R26, R16 ;  /* 0x0000001a05087225 */ /* 0x000fc800078e0010 */
[----:B------:R-:W-:-:S03]  /*0bd0*/  IMAD R5, R5, R27, R0 ;  /* 0x0000001b05057224 */ /* 0x000fc600078e0200 */
[----:B------:R-:W3:Y:S01]  /*0be0*/  LDC R12, c[0x0][0x658] ;  /* 0x00019600ff0c7b82 */ /* 0x000ee20000000800 */
[----:B0-----:R-:W-:Y:S01]  /*0bf0*/  ISETP.NE.U32.AND P0, PT, R20, RZ, PT ;  /* 0x000000ff1400720c */ /* 0x001fe20003f05070 */
[----:B------:R-:W-:Y:S02]  /*0c00*/  IMAD.IADD R5, R9, 0x1, R5 ;  /* 0x0000000109057824 */ /* 0x000fe400078e0205 */
[----:B------:R-:W-:Y:S01]  /*0c10*/  IMAD.MOV.U32 R9, RZ, RZ, -0x1 ;  /* 0xffffffffff097424 */ /* 0x000fe200078e00ff */
[----:B------:R-:W-:-:S03]  /*0c20*/  ISETP.NE.AND.EX P0, PT, R21, RZ, PT, P0 ;  /* 0x000000ff1500720c */ /* 0x000fc60003f05300 */
[----:B------:R-:W0:Y:S01]  /*0c30*/  LDC R15, c[0x0][0x600] ;  /* 0x00018000ff0f7b82 */ /* 0x000e220000000800 */
[-CC-:B-1----:R-:W-:Y:S02]  /*0c40*/  SHF.R.U64 R13, R8, R6.reuse, R5.reuse ;  /* 0x00000006080d7219 */ /* 0x182fe40000001205 */
[----:B------:R-:W-:-:S05]  /*0c50*/  SHF.R.U32.HI R0, RZ, R6, R5 ;  /* 0x00000006ff007219 */ /* 0x000fca0000011605 */
[----:B------:R-:W1:Y:S01]  /*0c60*/  LDC R14, c[0x0][0x648] ;  /* 0x00019200ff0e7b82 */ /* 0x000e620000000800 */
[-CC-:B--2---:R-:W-:Y:S02]  /*0c70*/  SHF.R.U64 R27, R13, R11.reuse, R0.reuse ;  /* 0x0000000b0d1b7219 */ /* 0x184fe40000001200 */
[----:B------:R-:W-:-:S05]  /*0c80*/  SHF.R.U32.HI R5, RZ, R11, R0 ;  /* 0x0000000bff057219 */ /* 0x000fca0000011600 */
[----:B------:R-:W2:Y:S01]  /*0c90*/  LDC R26, c[0x0][0x638] ;  /* 0x00018e00ff1a7b82 */ /* 0x000ea20000000800 */
[-CC-:B---3--:R-:W-:Y:S02]  /*0ca0*/  SHF.R.U64 R24, R27, R12.reuse, R5.reuse ;  /* 0x0000000c1b187219 */ /* 0x188fe40000001205 */
[-C--:B------:R-:W-:Y:S02]  /*0cb0*/  SHF.L.U32 R0, R9, R12.reuse, RZ ;  /* 0x0000000c09007219 */ /* 0x080fe400000006ff */
[----:B------:R-:W-:Y:S01]  /*0cc0*/  SHF.R.U32.HI R5, RZ, R12, R5 ;  /* 0x0000000cff057219 */ /* 0x000fe20000011605 */
[----:B------:R-:W-:Y:S01]  /*0cd0*/  IMAD.MOV.U32 R4, RZ, RZ, R24 ;  /* 0x000000ffff047224 */ /* 0x000fe200078e0018 */
[----:B------:R-:W-:Y:S01]  /*0ce0*/  LOP3.LUT R10, RZ, R0, RZ, 0x33, !PT ;  /* 0x00000000ff0a7212 */ /* 0x000fe200078e33ff */
[----:B------:R-:W3:Y:S01]  /*0cf0*/  LDC R25, c[0x0][0x610] ;  /* 0x00018400ff197b82 */ /* 0x000ee20000000800 */
[----:B------:R-:W-:Y:S05]  /*0d00*/  @!P0 BRA `(.L_x_10) ;  /* 0x0000000000288947 */ /* 0x000fea0003800000 */
[----:B------:R-:W4:Y:S02]  /*0d10*/  LDC R9, c[0x0][0x64c] ;  /* 0x00019300ff097b82 */ /* 0x000f240000000800 */
[----:B----4-:R-:W-:-:S05]  /*0d20*/  IADD3 R9, P0, R24, R9, RZ ;  /* 0x0000000918097210 */ /* 0x010fca0007f1e0ff */
        /* <DEDUP_REMOVED lines=8> */
.L_x_10:
[----:B-1----:R-:W-:Y:S01]  /*0db0*/  SHF.R.U64 R4, R4, R14, R5 ;  /* 0x0000000e04047219 */ /* 0x002fe20000001205 */
[----:B0-----:R-:W-:Y:S01]  /*0dc0*/  VIADD R6, R15, 0xffffffff ;  /* 0xffffffff0f067836 */ /* 0x001fe20000000000 */
[----:B------:R-:W-:Y:S01]  /*0dd0*/  SHF.L.U32 R0, R23, R12, RZ ;  /* 0x0000000c17007219 */ /* 0x000fe200000006ff */
[----:B------:R-:W-:Y:S01]  /*0de0*/  IMAD.MOV.U32 R23, RZ, RZ, R28 ;  /* 0x000000ffff177224 */ /* 0x000fe200078e001c */
[----:B------:R-:W-:Y:S02]  /*0df0*/  LOP3.LUT R5, R27, R10, RZ, 0xc0, !PT ;  /* 0x0000000a1b057212 */ /* 0x000fe400078ec0ff */
[----:B------:R-:W-:Y:S02]  /*0e00*/  IADD3 R7, -R4, RZ, RZ ;  /* 0x000000ff04077210 */ /* 0x000fe40007ffe1ff */
[----:B------:R-:W-:Y:S01]  /*0e10*/  SEL R3, R3, R30, !P1 ;  /* 0x0000001e03037207 */ /* 0x000fe20004800000 */
[----:B------:R-:W-:Y:S01]  /*0e20*/  IMAD R4, R0, R4, R5 ;  /* 0x0000000400047224 */ /* 0x000fe200078e0205 */
[----:B------:R-:W-:Y:S01]  /*0e30*/  LOP3.LUT R6, R13, R6, RZ, 0xc0, !PT ;  /* 0x000000060d067212 */ /* 0x000fe200078ec0ff */
[----:B--2---:R-:W-:-:S02]  /*0e40*/  IMAD R0, R7, R26, R24 ;  /* 0x0000001a07007224 */ /* 0x004fc400078e0218 */
[----:B---3--:R-:W-:Y:S02]  /*0e50*/  IMAD R3, R4, R25, R3 ;  /* 0x0000001904037224 */ /* 0x008fe400078e0203 */
[----:B------:R-:W-:Y:S02]  /*0e60*/  IMAD.MOV.U32 R5, RZ, RZ, 0x1 ;  /* 0x00000001ff057424 */ /* 0x000fe400078e00ff */
[----:B------:R-:W-:-:S03]  /*0e70*/  IMAD R4, R0, R15, R6 ;  /* 0x0000000f00047224 */ /* 0x000fc600078e0206 */
[----:B------:R-:W-:Y:S02]  /*0e80*/  PRMT R0, R5, 0x7610, R0 ;  /* 0x0000761005007816 */ /* 0x000fe40000000000 */
[----:B------:R-:W-:Y:S02]  /*0e90*/  SEL R154, R4, R3, !P1 ;  /* 0x00000003049a7207 */ /* 0x000fe40004800000 */
[----:B------:R-:W-:-:S07]  /*0ea0*/  SEL R153, R3, R4, !P1 ;  /* 0x0000000403997207 */ /* 0x000fce0004800000 */
.L_x_8:
[----:B------:R-:W-:-:S08]  /*0eb0*/  NOP ;  /* 0x0000000000007918 */ /* 0x000fd00000000000 */
[----:B------:R-:W0:Y:S02]  /*0ec0*/  USETMAXREG.TRY_ALLOC.CTAPOOL UP0, 0xe8 ;  /* 0x000000e8000079c8 */ /* 0x000e240008000600 */
[----:B0-----:R-:W-:-:S13]  /*0ed0*/  PLOP3.LUT P0, PT, PT, PT, UP0, 0x80, 0x0 ;  /* 0x000000000000781c */ /* 0x001fda0003f0f008 */
[----:B------:R-:W-:Y:S05]  /*0ee0*/  @!P0 BRA `(.L_x_8) ;  /* 0xfffffffc00f08947 */ /* 0x000fea000383ffff */
[----:B------:R-:W-:Y:S01]  /*0ef0*/  ULDC.64 UR4, c[0x0][0x598] ;  /* 0x0001660000047ab9 */ /* 0x000fe20000000a00 */
[----:B------:R-:W-:Y:S01]  /*0f00*/  ULDC.64 UR36, c[0x0][0x208] ;  /* 0x0000820000247ab9 */ /* 0x000fe20000000a00 */
[----:B------:R-:W-:-:S04]  /*0f10*/  ISETP.NE.U32.AND P0, PT, RZ, UR4, PT ;  /* 0x00000004ff007c0c */ /* 0x000fc8000bf05070 */
[----:B------:R-:W-:-:S13]  /*0f20*/  ISETP.NE.AND.EX P0, PT, RZ, UR5, PT, P0 ;  /* 0x00000005ff007c0c */ /* 0x000fda000bf05300 */
[----:B------:R-:W-:Y:S05]  /*0f30*/  @!P0 BRA `(.L_x_11) ;  /* 0x00000000001c8947 */ /* 0x000fea0003800000 */
[----:B------:R-:W0:Y:S02]  /*0f40*/  LDC.64 R4, c[0x0][0x598] ;  /* 0x00016600ff047b82 */ /* 0x000e240000000a00 */
[----:B0-----:R-:W2:Y:S02]  /*0f50*/  LDG.E.64 R4, desc[UR36][R4.64] ;  /* 0x0000002404047981 */ /* 0x001ea4000c1e1b00 */
[----:B--2---:R-:W-:-:S04]  /*0f60*/  ISETP.NE.U32.AND P0, PT, R4, RZ, PT ;  /* 0x000000ff0400720c */ /* 0x004fc80003f05070 */
[----:B------:R-:W-:-:S13]  /*0f70*/  ISETP.NE.AND.EX P0, PT, R5, RZ, PT, P0 ;  /* 0x000000ff0500720c */ /* 0x000fda0003f05300 */
[----:B------:R-:W-:Y:S05]  /*0f80*/  @!P0 BRA `(.L_x_11) ;  /* 0x0000000000088947 */ /* 0x000fea0003800000 */
[----:B------:R0:W5:Y:S01]  /*0f90*/  LD.E R155, desc[UR36][R4.64] ;  /* 0x00000024049b7980 */ /* 0x000162000c101900 */
[----:B------:R-:W-:Y:S05]  /*0fa0*/  BRA `(.L_x_12) ;  /* 0x0000000000247947 */ /* 0x000fea0003800000 */
.L_x_11:
[----:B------:R-:W-:Y:S02]  /*0fb0*/  ULDC.64 UR4, c[0x0][0x588] ;  /* 0x0001620000047ab9 */ /* 0x000fe40000000a00 */
[----:B------:R-:W-:-:S04]  /*0fc0*/  ISETP.NE.U32.AND P0, PT, RZ, UR4, PT ;  /* 0x00000004ff007c0c */ /* 0x000fc8000bf05070 */
[----:B------:R-:W-:-:S13]  /*0fd0*/  ISETP.NE.AND.EX P0, PT, RZ, UR5, PT, P0 ;  /* 0x00000005ff007c0c */ /* 0x000fda000bf05300 */
[----:B------:R-:W-:Y:S05]  /*0fe0*/  @!P0 BRA `(.L_x_13) ;  /* 0x00000000000c8947 */ /* 0x000fea0003800000 */
[----:B------:R-:W0:Y:S02]  /*0ff0*/  LDC.64 R4, c[0x0][0x588] ;  /* 0x00016200ff047b82 */ /* 0x000e240000000a00 */
[----:B0-----:R1:W5:Y:S01]  /*1000*/  LDG.E R155, desc[UR36][R4.64] ;  /* 0x00000024049b7981 */ /* 0x001362000c1e1900 */
[----:B------:R-:W-:Y:S05]  /*1010*/  BRA `(.L_x_12) ;  /* 0x0000000000087947 */ /* 0x000fea0003800000 */
.L_x_13:
[----:B------:R-:W-:Y:S02]  /*1020*/  ULDC UR4, c[0x0][0x580] ;  /* 0x0001600000047ab9 */ /* 0x000fe40000000800 */
[----:B------:R-:W-:-:S07]  /*1030*/  IMAD.U32 R155, RZ, RZ, UR4 ;  /* 0x00000004ff9b7e24 */ /* 0x000fce000f8e00ff */
.L_x_12:
[----:B------:R-:W-:Y:S02]  /*1040*/  ULDC.64 UR4, c[0x0][0x5a0] ;  /* 0x0001680000047ab9 */ /* 0x000fe40000000a00 */
[----:B------:R-:W-:-:S04]  /*1050*/  ISETP.NE.U32.AND P0, PT, RZ, UR4, PT ;  /* 0x00000004ff007c0c */ /* 0x000fc8000bf05070 */
[----:B------:R-:W-:-:S13]  /*1060*/  ISETP.NE.AND.EX P0, PT, RZ, UR5, PT, P0 ;  /* 0x00000005ff007c0c */ /* 0x000fda000bf05300 */
[----:B------:R-:W-:Y:S05]  /*1070*/  @!P0 BRA `(.L_x_14) ;  /* 0x00000000001c8947 */ /* 0x000fea0003800000 */
[----:B01----:R-:W0:Y:S02]  /*1080*/  LDC.64 R4, c[0x0][0x5a0] ;  /* 0x00016800ff047b82 */ /* 0x003e240000000a00 */
[----:B0-----:R-:W2:Y:S02]  /*1090*/  LDG.E.64 R4, desc[UR36][R4.64] ;  /* 0x0000002404047981 */ /* 0x001ea4000c1e1b00 */
[----:B--2---:R-:W-:-:S04]  /*10a0*/  ISETP.NE.U32.AND P0, PT, R4, RZ, PT ;  /* 0x000000ff0400720c */ /* 0x004fc80003f05070 */
[----:B------:R-:W-:-:S13]  /*10b0*/  ISETP.NE.AND.EX P0, PT, R5, RZ, PT, P0 ;  /* 0x000000ff0500720c */ /* 0x000fda0003f05300 */
[----:B------:R-:W-:Y:S05]  /*10c0*/  @!P0 BRA `(.L_x_14) ;  /* 0x0000000000088947 */ /* 0x000fea0003800000 */
[----:B------:R0:W5:Y:S01]  /*10d0*/  LD.E R156, desc[UR36][R4.64] ;  /* 0x00000024049c7980 */ /* 0x000162000c101900 */
[----:B------:R-:W-:Y:S05]  /*10e0*/  BRA `(.L_x_15) ;  /* 0x0000000000247947 */ /* 0x000fea0003800000 */
.L_x_14:
[----:B------:R-:W-:Y:S02]  /*10f0*/  ULDC.64 UR4, c[0x0][0x590] ;  /* 0x0001640000047ab9 */ /* 0x000fe40000000a00 */
[----:B------:R-:W-:-:S04]  /*1100*/  ISETP.NE.U32.AND P0, PT, RZ, UR4, PT ;  /* 0x00000004ff007c0c */ /* 0x000fc8000bf05070 */
[----:B------:R-:W-:-:S13]  /*1110*/  ISETP.NE.AND.EX P0, PT, RZ, UR5, PT, P0 ;  /* 0x00000005ff007c0c */ /* 0x000fda000bf05300 */
[----:B------:R-:W-:Y:S05]  /*1120*/  @!P0 BRA `(.L_x_16) ;  /* 0x00000000000c8947 */ /* 0x000fea0003800000 */
[----:B------:R-:W2:Y:S02]  /*1130*/  LDC.64 R156, c[0x0][0x590] ;  /* 0x00016400ff9c7b82 */ /* 0x000ea40000000a00 */
[----:B--2---:R2:W5:Y:S01]  /*1140*/  LDG.E R156, desc[UR36][R156.64] ;  /* 0x000000249c9c7981 */ /* 0x004562000c1e1900 */
[----:B------:R-:W-:Y:S05]  /*1150*/  BRA `(.L_x_15) ;  /* 0x0000000000087947 */ /* 0x000fea0003800000 */
.L_x_16:
[----:B------:R-:W-:Y:S02]  /*1160*/  ULDC UR4, c[0x0][0x584] ;  /* 0x0001610000047ab9 */ /* 0x000fe40000000800 */
[----:B------:R-:W-:-:S07]  /*1170*/  IMAD.U32 R156, RZ, RZ, UR4 ;  /* 0x00000004ff9c7e24 */ /* 0x000fce000f8e00ff */
.L_x_15:
[----:B------:R-:W-:-:S13]  /*1180*/  LOP3.LUT P0, RZ, R0, 0xff, RZ, 0xc0, !PT ;  /* 0x000000ff00ff7812 */ /* 0x000fda000780c0ff */
[----:B------:R-:W-:Y:S05]  /*1190*/  @!P0 EXIT ;  /* 0x000000000000894d */ /* 0x000fea0003800000 */
[----:B------:R-:W-:Y:S01]  /*11a0*/  ULDC UR4, c[0x0][0x28c] ;  /* 0x0000a30000047ab9 */ /* 0x000fe20000000800 */
[----:B------:R-:W-:Y:S01]  /*11b0*/  LOP3.LUT R166, R19, 0x1, RZ, 0xfc, !PT ;  /* 0x0000000113a67812 */ /* 0x000fe200078efcff */
[----:B------:R-:W-:Y:S01]  /*11c0*/  UIADD3 UR4, UR4, 0x3f, URZ ;  /* 0x0000003f04047890 */ /* 0x000fe2000fffe03f */
[----:B------:R-:W-:Y:S01]  /*11d0*/  UMOV UR38, URZ ;  /* 0x0000003f00267c82 */ /* 0x000fe20008000000 */
[----:B------:R-:W-:Y:S02]  /*11e0*/  UMOV UR39, URZ ;  /* 0x0000003f00277c82 */ /* 0x000fe40008000000 */
[----:B------:R-:W-:-:S04]  /*11f0*/  USHF.R.S32.HI UR5, URZ, 0x1f, UR4 ;  /* 0x0000001f3f057899 */ /* 0x000fc80008011404 */
[----:B------:R-:W-:-:S04]  /*1200*/  ULEA.HI UR5, UR5, UR4, URZ, 0x6 ;  /* 0x0000000405057291 */ /* 0x000fc8000f8f303f */
[----:B------:R-:W-:-:S12]  /*1210*/  USHF.R.S32.HI UR40, URZ, 0x6, UR5 ;  /* 0x000000063f287899 */ /* 0x000fd80008011405 */
.L_x_290:
[----:B------:R-:W-:Y:S01]  /*1220*/  LOP3.LUT R0, R18, 0x80, RZ, 0xc0, !PT ;  /* 0x0000008012007812 */ /* 0x000fe200078ec0ff */
[----:B---3--:R-:W3:Y:S01]  /*1230*/  S2UR UR7, SR_CgaCtaId ;  /* 0x00000000000779c3 */ /* 0x008ee20000008800 */
[----:B------:R-:W-:Y:S02]  /*1240*/  UMOV UR6, 0x400 ;  /* 0x0000040000067882 */ /* 0x000fe40000000000 */
[----:B------:R-:W-:-:S06]  /*1250*/  SHF.R.U32.HI R0, RZ, 0x7, R0 ;  /* 0x00000007ff007819 */ /* 0x000fcc0000011600 */
[----:B----4-:R-:W4:Y:S01]  /*1260*/  SHFL.IDX PT, R0, R0, RZ, 0x1f ;  /* 0x00001fff00007589 */ /* 0x010f2200000e0000 */
[----:B---3--:R-:W-:Y:S01]  /*1270*/  ULEA UR6, UR7, UR6, 0x18 ;  /* 0x0000000607067291 */ /* 0x008fe2000f8ec03f */
[----:B----4-:R-:W-:-:S13]  /*1280*/  R2UR UR4, R0 ;  /* 0x00000000000472ca */ /* 0x010fda00000e0000 */
[----:B------:R-:W-:-:S04]  /*1290*/  ULEA.HI UR5, UR4, UR4, URZ, 0x1 ;  /* 0x0000000404057291 */ /* 0x000fc8000f8f083f */
[----:B------:R-:W-:-:S04]  /*12a0*/  ULOP3.LUT UR5, UR5, 0x7fffe, URZ, 0xc0, !UPT ;  /* 0x0007fffe05057892 */ /* 0x000fc8000f8ec03f */
[----:B------:R-:W-:-:S03]  /*12b0*/  UIADD3 UR5, UR4, -UR5, URZ ;  /* 0x8000000504057290 */ /* 0x000fc6000fffe03f */
[----:B------:R-:W-:Y:S01]  /*12c0*/  ULDC UR4, c[0x0][0x28c] ;  /* 0x0000a30000047ab9 */ /* 0x000fe20000000800 */
[----:B------:R-:W-:Y:S01]  /*12d0*/  ULEA UR5, UR5, UR6, 0xd ;  /* 0x0000000605057291 */ /* 0x000fe2000f8e683f */
[----:B------:R-:W-:-:S03]  /*12e0*/  ISETP.LT.AND P0, PT, RZ, UR4, PT ;  /* 0x00000004ff007c0c */ /* 0x000fc6000bf01270 */
[----:B------:R-:W-:-:S04]  /*12f0*/  UIADD3 UR5, UR5, 0x100, URZ ;  /* 0x0000010005057890 */ /* 0x000fc8000fffe03f */
[----:B------:R-:W-:-:S04]  /*1300*/  USHF.R.U32.HI UR5, URZ, 0x4, UR5 ;  /* 0x000000043f057899 */ /* 0x000fc80008011605 */
[----:B------:R-:W-:Y:S02]  /*1310*/  ULOP3.LUT UR41, UR5, 0x3fff, URZ, 0xc0, !UPT ;  /* 0x00003fff05297892 */ /* 0x000fe4000f8ec03f */
[----:B-12---:R-:W-:Y:S10]  /*1320*/  @P0 BRA `(.L_x_17) ;  /* 0x0000000000400947 */ /* 0x006ff40003800000 */
[----:B------:R-:W-:Y:S01]  /*1330*/  MOV R0, 0x0 ;  /* 0x0000000000007802 */ /* 0x000fe20000000f00 */
[----:B------:R-:W-:Y:S01]  /*1340*/  ULDC.64 UR4, c[0x4][0x68] ;  /* 0x01001a0000047ab9 */ /* 0x000fe20000000a00 */
[----:B------:R-:W-:Y:S01]  /*1350*/  ULDC.64 UR6, c[0x4][0x8] ;  /* 0x0100020000067ab9 */ /* 0x000fe20000000a00 */
[----:B01----:R-:W-:Y:S01]  /*1360*/  IMAD.U32 R4, RZ, RZ, UR4 ;  /* 0x00000004ff047e24 */ /* 0x003fe2000f8e00ff */
[----:B------:R0:W1:Y:S01]  /*1370*/  LDC.64 R14, c[0x4][R0] ;  /* 0x01000000000e7b82 */ /* 0x0000620000000a00 */
[----:B------:R-:W-:Y:S01]  /*1380*/  IMAD.U32 R5, RZ, RZ, UR5 ;  /* 0x00000005ff057e24 */ /* 0x000fe2000f8e00ff */
[----:B------:R-:W-:Y:S01]  /*1390*/  ULDC.64 UR4, c[0x4][0x70] ;  /* 0x01001c0000047ab9 */ /* 0x000fe20000000a00 */
[----:B------:R-:W-:Y:S01]  /*13a0*/  MOV R10, UR6 ;  /* 0x00000006000a7c02 */ /* 0x000fe20008000f00 */
[----:B------:R-:W-:Y:S02]  /*13b0*/  IMAD.U32 R6, RZ, RZ, UR4 ;  /* 0x00000004ff067e24 */ /* 0x000fe4000f8e00ff */
[----:B------:R-:W-:-:S02]  /*13c0*/  IMAD.U32 R7, RZ, RZ, UR5 ;  /* 0x00000005ff077e24 */ /* 0x000fc4000f8e00ff */
[----:B------:R-:W-:Y:S02]  /*13d0*/  IMAD.U32 R11, RZ, RZ, UR7 ;  /* 0x00000007ff0b7e24 */ /* 0x000fe4000f8e00ff */
[----:B------:R-:W-:Y:S02]  /*13e0*/  IMAD.MOV.U32 R8, RZ, RZ, 0x1e1 ;  /* 0x000001e1ff087424 */ /* 0x000fe400078e00ff */
[----:B------:R-:W-:Y:S02]  /*13f0*/  IMAD.MOV.U32 R12, RZ, RZ, 0x1 ;  /* 0x00000001ff0c7424 */ /* 0x000fe400078e00ff */
[----:B0-----:R-:W-:-:S07]  /*1400*/  IMAD.MOV.U32 R13, RZ, RZ, RZ ;  /* 0x000000ffff0d7224 */ /* 0x001fce00078e00ff */
[----:B------:R-:W-:-:S07]  /*1410*/  LEPC R20, `(.L_x_17) ;  /* 0x000000001014794e */ /* 0x000fce0000000000 */
[----:B-12--5:R-:W-:Y:S05]  /*1420*/  CALL.ABS.NOINC R14 ;  /* 0x000000000e007343 */ /* 0x026fea0003c00000 */
.L_x_17:
[----:B------:R-:W-:-:S13]  /*1430*/  ISETP.NE.AND P0, PT, R166, 0x3, PT ;  /* 0x00000003a600780c */ /* 0x000fda0003f05270 */
[----:B------:R-:W-:Y:S05]  /*1440*/  @!P0 BRA `(.L_x_18) ;  /* 0x0000000000048947 */ /* 0x000fea0003800000 */
[----:B------:R-:W-:Y:S01]  /*1450*/  BPT.TRAP 0x1 ;  /* 0x000000040000795c */ /* 0x000fe20000300000 */
.L_x_18:
[----:B------:R-:W3:Y:S01]  /*1460*/  S2UR UR5, SR_CgaCtaId ;  /* 0x00000000000579c3 */ /* 0x000ee20000008800 */
[----:B------:R-:W-:Y:S01]  /*1470*/  UMOV UR4, 0x400 ;  /* 0x0000040000047882 */ /* 0x000fe20000000000 */
[----:B------:R-:W-:Y:S02]  /*1480*/  IMAD.U32 R0, RZ, RZ, UR38 ;  /* 0x00000026ff007e24 */ /* 0x000fe4000f8e00ff */
[----:B------:R-:W-:-:S03]  /*1490*/  IMAD.U32 R3, RZ, RZ, UR39 ;  /* 0x00000027ff037e24 */ /* 0x000fc6000f8e00ff */
[----:B------:R-:W-:Y:S01]  /*14a0*/  SHF.L.U32 R0, R0, 0x1f, RZ ;  /* 0x0000001f00007819 */ /* 0x000fe200000006ff */
[----:B---3--:R-:W-:-:S06]  /*14b0*/  ULEA UR4, UR5, UR4, 0x18 ;  /* 0x0000000405047291 */ /* 0x008fcc000f8ec03f */
[----:B------:R-:W-:-:S04]  /*14c0*/  IMAD.U32 R6, RZ, RZ, UR4 ;  /* 0x00000004ff067e24 */ /* 0x000fc8000f8e00ff */
[----:B------:R-:W-:-:S04]  /*14d0*/  IMAD R3, R3, 0x8, R6 ;  /* 0x0000000803037824 */ /* 0x000fc800078e0206 */
[----:B------:R3:W4:Y:S01]  /*14e0*/  SYNCS.PHASECHK.TRANS64.TRYWAIT P1, [R3+URZ], R0 ;  /* 0x00000000030075a7 */ /* 0x000722000802017f */
[----:B------:R-:W-:Y:S05]  /*14f0*/  @!P0 BRA `(.L_x_19) ;  /* 0x0000000000048947 */ /* 0x000fea0003800000 */
[----:B------:R-:W-:Y:S01]  /*1500*/  BPT.TRAP 0x1 ;  /* 0x000000040000795c */ /* 0x000fe20000300000 */
.L_x_19:
[----:B----4-:R-:W-:Y:S05]  /*1510*/  @P1 BRA `(.L_x_20) ;  /* 0x0000000000081947 */ /* 0x010fea0003800000 */
[----:B------:R-:W4:Y:S02]  /*1520*/  SYNCS.PHASECHK.TRANS64.TRYWAIT P1, [R3+URZ], R0 ;  /* 0x00000000030075a7 */ /* 0x000f24000802017f */
[----:B----4-:R-:W-:Y:S05]  /*1530*/  @!P1 BRA `(.L_x_21) ;  /* 0x000000b000149947 */ /* 0x010fea0003800000 */
.L_x_20:
[----:B------:R-:W-:-:S04]  /*1540*/  UISETP.LT.AND UP0, UPT, UR40, 0x1, UPT ;  /* 0x000000012800788c */ /* 0x000fc8000bf01270 */
[----:B------:R-:W-:-:S06]  /*1550*/  USEL UR4, UR40, 0x1, UP0 ;  /* 0x0000000128047887 */ /* 0x000fcc0008000000 */
[----:B---34-:R-:W-:Y:S01]  /*1560*/  MOV R0, UR4 ;  /* 0x0000000400007c02 */ /* 0x018fe20008000f00 */
[----:B------:R-:W-:Y:S05]  /*1570*/  WARPSYNC.ALL ;  /* 0x0000000000007948 */ /* 0x000fea0003800000 */
[----:B------:R-:W-:-:S04]  /*1580*/  IADD3 R0, -R0, UR40, RZ ;  /* 0x0000002800007c10 */ /* 0x000fc8000fffe1ff */
[----:B------:R-:W-:Y:S02]  /*1590*/  ISETP.GE.AND P1, PT, R0, 0x1, PT ;  /* 0x000000010000780c */ /* 0x000fe40003f26270 */
[----:B------:R-:W-:Y:S01]  /*15a0*/  R2UR UR4, R6 ;  /* 0x00000000060472ca */ /* 0x000fe200000e0000 */
[----:B------:R-:W-:Y:S01]  /*15b0*/  WARPGROUP.ARRIVE ;  /* 0x00000000000079c5 */ /* 0x000fe20000000000 */
[----:B------:R-:W-:Y:S01]  /*15c0*/  UMOV UR9, 0x40000040 ;  /* 0x4000004000097882 */ /* 0x000fe20000000000 */
[----:B------:R-:W-:-:S10]  /*15d0*/  UMOV UR11, 0x40000040 ;  /* 0x40000040000b7882 */ /* 0x000fd40000000000 */
[----:B------:R-:W-:-:S04]  /*15e0*/  UIADD3 UR4, UR4, 0x1e100, URZ ;  /* 0x0001e10004047890 */ /* 0x000fc8000fffe03f */
[----:B------:R-:W-:-:S04]  /*15f0*/  USHF.R.U32.HI UR4, URZ, 0x4, UR4 ;  /* 0x000000043f047899 */ /* 0x000fc80008011604 */
[----:B------:R-:W-:Y:S02]  /*1600*/  ULOP3.LUT UR5, UR4, 0x3fff, URZ, 0xc0, !UPT ;  /* 0x00003fff04057892 */ /* 0x000fe4000f8ec03f */
[----:B------:R-:W-:Y:S02]  /*1610*/  ULOP3.LUT UR4, UR41, 0x10000, URZ, 0xfc, !UPT ;  /* 0x0001000029047892 */ /* 0x000fe4000f8efc3f */
[----:B------:R-:W-:Y:S02]  /*1620*/  ULOP3.LUT UR5, UR5, 0x10000, URZ, 0xfc, !UPT ;  /* 0x0001000005057892 */ /* 0x000fe4000f8efc3f */
[----:B------:R-:W-:Y:S02]  /*1630*/  UIMAD UR6, UR39, 0x600, UR4 ;  /* 0x00000600270678a4 */ /* 0x000fe4000f8e0204 */
[----:B------:R-:W-:-:S05]  /*1640*/  ULEA UR7, UR39, UR5, 0xa ;  /* 0x0000000527077291 */ /* 0x000fca000f8e503f */
[----:B------:R-:W-:Y:S02]  /*1650*/  UMOV UR8, UR6 ;  /* 0x0000000600087c82 */ /* 0x000fe40008000000 */
[----:B------:R-:W-:Y:S02]  /*1660*/  UMOV UR10, UR7 ;  /* 0x00000007000a7c82 */ /* 0x000fe40008000000 */
[----:B------:R-:W-:Y:S01]  /*1670*/  HGMMA.64x128x16.F32 R88, gdesc[UR8], RZ, !UPT, gsb0 ;  /* 0x01e00000085879f0 */ /* 0x000fe2000c0008ff */
[----:B------:R-:W-:Y:S01]  /*1680*/  UIADD3 UR8, UR6, 0x400, URZ ;  /* 0x0000040006087890 */ /* 0x000fe2000fffe03f */
[----:B------:R-:W-:Y:S01]  /*1690*/  UMOV UR9, 0x40000040 ;  /* 0x4000004000097882 */ /* 0x000fe20000000000 */
[----:B------:R-:W-:Y:S02]  /*16a0*/  WARPGROUP.DEPBAR.LE gsb0, 0x0 ;  /* 0x00008000000079c5 */ /* 0x000fe40000010000 */
[----:B------:R-:W-:-:S07]  /*16b0*/  WARPGROUP.ARRIVE ;  /* 0x00000000000079c5 */ /* 0x000fce0000000000 */
[----:B------:R-:W-:Y:S01]  /*16c0*/  HGMMA.64x128x16.F32 R24, gdesc[UR8], RZ, !UPT, gsb0 ;  /* 0x01e00000081879f0 */ /* 0x000fe2000c0008ff */
[----:B------:R-:W-:Y:S02]  /*16d0*/  UIADD3 UR8, UR6, 0x2, URZ ;  /* 0x0000000206087890 */ /* 0x000fe4000fffe03f */
[----:B------:R-:W-:Y:S01]  /*16e0*/  UIADD3 UR10, UR7, 0x2, URZ ;  /* 0x00000002070a7890 */ /* 0x000fe2000fffe03f */
[----:B------:R-:W-:Y:S01]  /*16f0*/  UMOV UR9, 0x40000040 ;  /* 0x4000004000097882 */ /* 0x000fe20000000000 */
[----:B------:R-:W-:Y:S01]  /*1700*/  UMOV UR11, 0x40000040 ;  /* 0x40000040000b7882 */ /* 0x000fe20000000000 */
[----:B------:R-:W-:Y:S02]  /*1710*/  WARPGROUP.DEPBAR.LE gsb0, 0x0 ;  /* 0x00008000000079c5 */ /* 0x000fe40000010000 */
[----:B------:R-:W-:-:S06]  /*1720*/  WARPGROUP.ARRIVE ;  /* 0x00000000000079c5 */ /* 0x000fcc0000000000 */
[----:B------:R-:W-:Y:S01]  /*1730*/  HGMMA.64x128x16.F32 R88, gdesc[UR8], R88, gsb0 ;  /* 0x01e00000085879f0 */ /* 0x000fe20008000858 */
[----:B------:R-:W-:Y:S01]  /*1740*/  UIADD3 UR8, UR6, 0x402, URZ ;  /* 0x0000040206087890 */ /* 0x000fe2000fffe03f */
[----:B------:R-:W-:Y:S01]  /*1750*/  UMOV UR9, 0x40000040 ;  /* 0x4000004000097882 */ /* 0x000fe20000000000 */
[----:B------:R-:W-:Y:S02]  /*1760*/  WARPGROUP.DEPBAR.LE gsb0, 0x0 ;  /* 0x00008000000079c5 */ /* 0x000fe40000010000 */
[----:B------:R-:W-:-:S07]  /*1770*/  WARPGROUP.ARRIVE ;  /* 0x00000000000079c5 */ /* 0x000fce0000000000 */
[----:B------:R-:W-:Y:S01]  /*1780*/  HGMMA.64x128x16.F32 R24, gdesc[UR8], R24, gsb0 ;  /* 0x01e00000081879f0 */ /* 0x000fe20008000818 */
        /* <DEDUP_REMOVED lines=23> */
[----:B------:R-:W-:Y:S03]  /*1900*/  HGMMA.64x128x16.F32 R24, gdesc[UR8], R24, gsb0 ;  /* 0x01e00000081879f0 */ /* 0x000fe60008000818 */
[----:B------:R-:W-:Y:S02]  /*1910*/  WARPGROUP.DEPBAR.LE gsb0, 0x0 ;  /* 0x00008000000079c5 */ /* 0x000fe40000010000 */
[----:B------:R-:W-:Y:S05]  /*1920*/  @!P1 BRA `(.L_x_22) ;  /* 0x0000000400749947 */ /* 0x000fea0003800000 */
[----:B------:R-:W-:Y:S02]  /*1930*/  UIADD3 UR6, UR39, 0x1, URZ ;  /* 0x0000000127067890 */ /* 0x000fe4000fffe03f */
[----:B------:R-:W-:Y:S02]  /*1940*/  IMAD.U32 R3, RZ, RZ, UR39 ;  /* 0x00000027ff037e24 */ /* 0x000fe4000f8e00ff */
[----:B------:R-:W-:-:S04]  /*1950*/  UISETP.NE.AND UP0, UPT, UR6, 0x5, UPT ;  /* 0x000000050600788c */ /* 0x000fc8000bf05270 */
[----:B------:R-:W-:Y:S02]  /*1960*/  USEL UR7, URZ, 0x1, UP0 ;  /* 0x000000013f077887 */ /* 0x000fe40008000000 */
[----:B------:R-:W-:Y:S02]  /*1970*/  USEL UR6, UR6, URZ, UP0 ;  /* 0x0000003f06067287 */ /* 0x000fe40008000000 */
[----:B------:R-:W-:-:S06]  /*1980*/  ULOP3.LUT UR7, UR38, UR7, URZ, 0x3c, !UPT ;  /* 0x0000000726077292 */ /* 0x000fcc000f8e3c3f */
[----:B------:R-:W-:-:S07]  /*1990*/  IMAD.U32 R7, RZ, RZ, UR7 ;  /* 0x00000007ff077e24 */ /* 0x000fce000f8e00ff */
.L_x_29:
[----:B------:R-:W-:Y:S05]  /*19a0*/  @!P0 BRA `(.L_x_23) ;  /* 0x0000000000048947 */ /* 0x000fea0003800000 */
[----:B------:R-:W-:Y:S01]  /*19b0*/  BPT.TRAP 0x1 ;  /* 0x000000040000795c */ /* 0x000fe20000300000 */
.L_x_23:
[----:B------:R-:W3:Y:S01]  /*19c0*/  S2UR UR8, SR_CgaCtaId ;  /* 0x00000000000879c3 */ /* 0x000ee20000008800 */
[----:B------:R-:W-:Y:S01]  /*19d0*/  UMOV UR7, 0x400 ;  /* 0x0000040000077882 */ /* 0x000fe20000000000 */
[----:B01----:R-:W-:Y:S01]  /*19e0*/  IMAD.U32 R5, RZ, RZ, UR6 ;  /* 0x00000006ff057e24 */ /* 0x003fe2000f8e00ff */
[----:B------:R-:W-:Y:S01]  /*19f0*/  SHF.L.U32 R4, R7, 0x1f, RZ ;  /* 0x0000001f07047819 */ /* 0x000fe200000006ff */
[----:B---3--:R-:W-:-:S06]  /*1a00*/  ULEA UR7, UR8, UR7, 0x18 ;  /* 0x0000000708077291 */ /* 0x008fcc000f8ec03f */
[----:B------:R-:W-:-:S04]  /*1a10*/  IMAD.U32 R6, RZ, RZ, UR7 ;  /* 0x00000007ff067e24 */ /* 0x000fc8000f8e00ff */
[----:B------:R-:W-:-:S04]  /*1a20*/  IMAD R5, R5, 0x8, R6 ;  /* 0x0000000805057824 */ /* 0x000fc800078e0206 */
[----:B------:R0:W1:Y:S01]  /*1a30*/  SYNCS.PHASECHK.TRANS64.TRYWAIT P1, [R5+URZ], R4 ;  /* 0x00000004050075a7 */ /* 0x000062000802017f */
[----:B------:R-:W-:Y:S05]  /*1a40*/  @!P0 BRA `(.L_x_24) ;  /* 0x0000000000048947 */ /* 0x000fea0003800000 */
[----:B------:R-:W-:Y:S01]  /*1a50*/  BPT.TRAP 0x1 ;  /* 0x000000040000795c */ /* 0x000fe20000300000 */
.L_x_24:
[----:B-1----:R-:W-:Y:S05]  /*1a60*/  @P1 BRA `(.L_x_25) ;  /* 0x0000000000081947 */ /* 0x002fea0003800000 */
[----:B------:R-:W1:Y:S02]  /*1a70*/  SYNCS.PHASECHK.TRANS64.TRYWAIT P1, [R5+URZ], R4 ;  /* 0x00000004050075a7 */ /* 0x000e64000802017f */
[----:B-1----:R-:W-:Y:S05]  /*1a80*/  @!P1 BRA `(.L_x_26) ;  /* 0x000000a800d49947 */ /* 0x002fea0003800000 */
.L_x_25:
[----:B------:R-:W-:Y:S01]  /*1a90*/  UIMAD UR7, UR6, 0x600, UR4 ;  /* 0x00000600060778a4 */ /* 0x000fe2000f8e0204 */
[----:B------:R-:W-:Y:S01]  /*1aa0*/  WARPGROUP.ARRIVE ;  /* 0x00000000000079c5 */ /* 0x000fe20000000000 */
[----:B------:R-:W-:Y:S01]  /*1ab0*/  ULEA UR12, UR6, UR5, 0xa ;  /* 0x00000005060c7291 */ /* 0x000fe2000f8e503f */
[----:B------:R-:W-:Y:S01]  /*1ac0*/  UMOV UR9, 0x40000040 ;  /* 0x4000004000097882 */ /* 0x000fe20000000000 */
[----:B------:R-:W-:-:S03]  /*1ad0*/  UMOV UR11, 0x40000040 ;  /* 0x40000040000b7882 */ /* 0x000fc60000000000 */
[----:B------:R-:W-:Y:S02]  /*1ae0*/  UMOV UR8, UR7 ;  /* 0x0000000700087c82 */ /* 0x000fe40008000000 */
[----:B------:R-:W-:Y:S02]  /*1af0*/  UMOV UR10, UR12 ;  /* 0x0000000c000a7c82 */ /* 0x000fe40008000000 */
        /* <DEDUP_REMOVED lines=44> */
[----:B------:R-:W-:Y:S01]  /*1dc0*/  BPT.TRAP 0x1 ;  /* 0x000000040000795c */ /* 0x000fe20000300000 */
.L_x_27:
[----:B------:R-:W-:-:S13]  /*1dd0*/  ISETP.NE.AND P1, PT, R22, RZ, PT ;  /* 0x000000ff1600720c */ /* 0x000fda0003f25270 */
[----:B01----:R-:W-:-:S04]  /*1de0*/  @P1 IMAD R4, R3, 0x8, R6 ;  /* 0x0000000803041824 */ /* 0x003fc800078e0206 */
[----:B------:R-:W-:-:S05]  /*1df0*/  @P1 VIADD R5, R4, 0x28 ;  /* 0x0000002804051836 */ /* 0x000fca0000000000 */
[----:B------:R-:W-:-:S04]  /*1e00*/  @P1 PRMT R5, R152, 0x654, R5 ;  /* 0x0000065498051816 */ /* 0x000fc80000000005 */
[----:B------:R0:W-:Y:S01]  /*1e10*/  @P1 SYNCS.ARRIVE.TRANS64.RED.A1T0 RZ, [R5+URZ], RZ ;  /* 0x000000ff05ff19a7 */ /* 0x0001e2000810043f */
[----:B------:R-:W-:-:S13]  /*1e20*/  ISETP.GT.U32.AND P1, PT, R19, 0x1, PT ;  /* 0x000000011300780c */ /* 0x000fda0003f24070 */
[----:B0-----:R-:W-:Y:S05]  /*1e30*/  @P1 BRA `(.L_x_28) ;  /* 0x0000000000041947 */ /* 0x001fea0003800000 */
[----:B------:R-:W-:Y:S01]  /*1e40*/  BPT.TRAP 0x1 ;  /* 0x000000040000795c */ /* 0x000fe20000300000 */
.L_x_28:
[----:B------:R-:W-:Y:S01]  /*1e50*/  UIADD3 UR6, UR6, 0x1, URZ ;  /* 0x0000000106067890 */ /* 0x000fe2000fffe03f */
[C---:B------:R-:W-:Y:S01]  /*1e60*/  ISETP.GT.AND P2, PT, R0.reuse, 0x1, PT ;  /* 0x000000010000780c */ /* 0x040fe20003f44270 */
[----:B------:R-:W-:Y:S01]  /*1e70*/  VIADD R3, R3, 0x1 ;  /* 0x0000000103037836 */ /* 0x000fe20000000000 */
[----:B------:R-:W-:Y:S01]  /*1e80*/  IADD3 R0, R0, -0x1, RZ ;  /* 0xffffffff00007810 */ /* 0x000fe20007ffe0ff */
[----:B------:R-:W-:-:S03]  /*1e90*/  UISETP.NE.AND UP0, UPT, UR6, 0x5, UPT ;  /* 0x000000050600788c */ /* 0x000fc6000bf05270 */
[C---:B------:R-:W-:Y:S01]  /*1ea0*/  ISETP.NE.AND P1, PT, R3.reuse, 0x5, PT ;  /* 0x000000050300780c */ /* 0x040fe20003f25270 */
[----:B------:R-:W-:Y:S02]  /*1eb0*/  USEL UR7, URZ, 0x1, UP0 ;  /* 0x000000013f077887 */ /* 0x000fe40008000000 */
[----:B------:R-:W-:Y:S01]  /*1ec0*/  USEL UR6, UR6, URZ, UP0 ;  /* 0x0000003f06067287 */ /* 0x000fe20008000000 */
[----:B------:R-:W-:-:S03]  /*1ed0*/  SEL R3, R3, RZ, P1 ;  /* 0x000000ff03037207 */ /* 0x000fc60000800000 */
[----:B------:R-:W-:Y:S01]  /*1ee0*/  LOP3.LUT R7, R7, UR7, RZ, 0x3c, !PT ;  /* 0x0000000707077c12 */ /* 0x000fe2000f8e3cff */
[----:B------:R-:W-:Y:S07]  /*1ef0*/  @P2 BRA `(.L_x_29) ;  /* 0xfffffff800a82947 */ /* 0x000fee000383ffff */
.L_x_22:
[----:B------:R-:W3:Y:S02]  /*1f00*/  LDC R0, c[0x0][0x28c] ;  /* 0x0000a300ff007b82 */ /* 0x000ee40000000800 */
[----:B---3--:R-:W-:-:S13]  /*1f10*/  ISETP.GE.AND P1, PT, R0, 0x1, PT ;  /* 0x000000010000780c */ /* 0x008fda0003f26270 */
[----:B------:R-:W-:Y:S05]  /*1f20*/  @!P1 BRA `(.L_x_30) ;  /* 0x0000000000509947 */ /* 0x000fea0003800000 */
[----:B------:R-:W-:Y:S05]  /*1f30*/  @!P0 BRA `(.L_x_31) ;  /* 0x0000000000048947 */ /* 0x000fea0003800000 */
[----:B------:R-:W-:Y:S01]  /*1f40*/  BPT.TRAP 0x1 ;  /* 0x000000040000795c */ /* 0x000fe20000300000 */
.L_x_31:
[----:B------:R-:W-:Y:S01]  /*1f50*/  ISETP.NE.AND P0, PT, R22, RZ, PT ;  /* 0x000000ff1600720c */ /* 0x000fe20003f05270 */
[----:B------:R-:W-:Y:S01]  /*1f60*/  BSSY B0, `(.L_x_32) ;  /* 0x000000e000007945 */ /* 0x000fe20003800000 */
[----:B------:R-:W-:-:S11]  /*1f70*/  ISETP.GT.U32.AND P1, PT, R19, 0x1, PT ;  /* 0x000000011300780c */ /* 0x000fd60003f24070 */
[----:B------:R-:W-:Y:S05]  /*1f80*/  @!P0 BRA `(.L_x_33) ;  /* 0x00000000002c8947 */ /* 0x000fea0003800000 */
[----:B------:R-:W-:-:S04]  /*1f90*/  UISETP.LT.AND UP0, UPT, UR40, 0x1, UPT ;  /* 0x000000012800788c */ /* 0x000fc8000bf01270 */
[----:B------:R-:W-:-:S04]  /*1fa0*/  USEL UR6, UR40, 0x1, UP0 ;  /* 0x0000000128067887 */ /* 0x000fc80008000000 */
[----:B------:R-:W-:-:S04]  /*1fb0*/  UIADD3 UR6, UR39, UR40, -UR6 ;  /* 0x0000002827067290 */ /* 0x000fc8000fffe806 */
[----:B------:R-:W-:-:S04]  /*1fc0*/  UIMAD.WIDE.U32 UR4, UR6, -0x33333333, URZ ;  /* 0xcccccccd060478a5 */ /* 0x000fc8000f8e003f */
[----:B------:R-:W-:-:S04]  /*1fd0*/  USHF.R.U32.HI UR4, URZ, 0x2, UR5 ;  /* 0x000000023f047899 */ /* 0x000fc80008011605 */
[----:B------:R-:W-:-:S06]  /*1fe0*/  UIMAD UR6, UR4, -0x5, UR6 ;  /* 0xfffffffb040678a4 */ /* 0x000fcc000f8e0206 */
[----:B------:R-:W-:-:S04]  /*1ff0*/  IMAD.U32 R3, RZ, RZ, UR6 ;  /* 0x00000006ff037e24 */ /* 0x000fc8000f8e00ff */
[----:B------:R-:W-:-:S04]  /*2000*/  IMAD R0, R3, 0x8, R6 ;  /* 0x0000000803007824 */ /* 0x000fc800078e0206 */
[----:B------:R-:W-:-:S05]  /*2010*/  VIADD R3, R0, 0x28 ;  /* 0x0000002800037836 */ /* 0x000fca0000000000 */
[----:B------:R-:W-:-:S04]  /*2020*/  PRMT R3, R152, 0x654, R3 ;  /* 0x0000065498037816 */ /* 0x000fc80000000003 */
[----:B------:R3:W-:Y:S03]  /*2030*/  SYNCS.ARRIVE.TRANS64.RED.A1T0 RZ, [R3+URZ], RZ ;  /* 0x000000ff03ff79a7 */ /* 0x0007e6000810043f */
.L_x_33:
[----:B------:R-:W-:Y:S05]  /*2040*/  BSYNC B0 ;  /* 0x0000000000007941 */ /* 0x000fea0003800000 */
.L_x_32:
[----:B------:R-:W-:Y:S05]  /*2050*/  @P1 BRA `(.L_x_30) ;  /* 0x0000000000041947 */ /* 0x000fea0003800000 */
[----:B------:R-:W-:Y:S01]  /*2060*/  BPT.TRAP 0x1 ;  /* 0x000000040000795c */ /* 0x000fe20000300000 */
.L_x_30:
[----:B------:R-:W4:Y:S01]  /*2070*/  LDC R6, c[0x0][0x288] ;  /* 0x0000a200ff067b82 */ /* 0x000f220000000800 */
[--C-:B------:R-:W-:Y:S01]  /*2080*/  SHF.R.U32.HI R0, RZ, 0x2, R18.reuse ;  /* 0x00000002ff007819 */ /* 0x100fe20000011612 */
[----:B------:R-:W-:Y:S01]  /*2090*/  IMAD.SHL.U32 R13, R154, 0x80, RZ ;  /* 0x000000809a0d7824 */ /* 0x000fe200078e00ff */
[----:B01----:R-:W-:Y:S01]  /*20a0*/  LOP3.LUT R4, R18, 0x60, RZ, 0xc0, !PT ;  /* 0x0000006012047812 */ /* 0x003fe200078ec0ff */
[----:B------:R-:W-:Y:S01]  /*20b0*/  UIADD3 UR39, UR40, UR39, URZ ;  /* 0x0000002728277290 */ /* 0x000fe2000fffe03f */
[----:B------:R-:W-:Y:S01]  /*20c0*/  SHF.R.U32.HI R5, RZ, 0x7, R18 ;  /* 0x00000007ff057819 */ /* 0x000fe20000011612 */
[----:B------:R-:W-:Y:S01]  /*20d0*/  ULDC UR7, c[0x0][0x284] ;  /* 0x0000a10000077ab9 */ /* 0x000fe20000000800 */
[----:B---3--:R-:W-:Y:S01]  /*20e0*/  LOP3.LUT R3, R0, 0x7, RZ, 0xc0, !PT ;  /* 0x0000000700037812 */ /* 0x008fe200078ec0ff */
[----:B------:R-:W-:Y:S01]  /*20f0*/  UISETP.GT.U32.AND UP0, UPT, UR39, 0x4, UPT ;  /* 0x000000042700788c */ /* 0x000fe2000bf04070 */
[----:B------:R-:W-:Y:S01]  /*2100*/  SHF.R.U32.HI R4, RZ, 0x1, R4 ;  /* 0x00000001ff047819 */ /* 0x000fe20000011604 */
[----:B------:R-:W-:Y:S01]  /*2110*/  UISETP.GE.U32.AND UP1, UPT, UR40, 0x5, UPT ;  /* 0x000000052800788c */ /* 0x000fe2000bf26070 */
[----:B------:R-:W-:Y:S01]  /*2120*/  LOP3.LUT R0, R5, 0x1, RZ, 0xc0, !PT ;  /* 0x0000000105007812 */ /* 0x000fe200078ec0ff */
[----:B------:R-:W-:Y:S01]  /*2130*/  UISETP.LT.U32.AND UP0, UPT, UR40, 0x5, UP0 ;  /* 0x000000052800788c */ /* 0x000fe20008701070 */
[----:B------:R-:W-:Y:S01]  /*2140*/  IADD3 R5, RZ, -R4, -R3 ;  /* 0x80000004ff057210 */ /* 0x000fe20007ffe803 */
[----:B------:R-:W-:Y:S01]  /*2150*/  ULDC.64 UR8, c[0x0][0x5d0] ;  /* 0x0001740000087ab9 */ /* 0x000fe20000000a00 */
[----:B------:R-:W-:Y:S01]  /*2160*/  SHF.R.S32.HI R21, RZ, 0x1f, R23 ;  /* 0x0000001fff157819 */ /* 0x000fe20000011417 */
[C---:B------:R-:W-:Y:S01]  /*2170*/  IMAD.SHL.U32 R8, R0.reuse, 0x40, RZ ;  /* 0x0000004000087824 */ /* 0x040fe200078e00ff */
[----:B------:R-:W-:Y:S01]  /*2180*/  UIMAD.WIDE.U32 UR4, UR39, -0x33333333, URZ ;  /* 0xcccccccd270478a5 */ /* 0x000fe2000f8e003f */
[----:B------:R-:W-:Y:S01]  /*2190*/  IMAD R9, R0, -0x40, R5 ;  /* 0xffffffc000097824 */ /* 0x000fe200078e0205 */
[----:B------:R-:W-:Y:S01]  /*21a0*/  LOP3.LUT R0, R18, 0x3, RZ, 0xc0, !PT ;  /* 0x0000000312007812 */ /* 0x000fe200078ec0ff */
[----:B------:R-:W-:Y:S01]  /*21b0*/  USEL UR6, URZ, 0x1, !UP0 ;  /* 0x000000013f067887 */ /* 0x000fe2000c000000 */
[----:B------:R-:W-:Y:S01]  /*21c0*/  LOP3.LUT R3, R8, 0x40, R3, 0xe2, !PT ;  /* 0x0000004008037812 */ /* 0x000fe200078ee203 */
[----:B------:R-:W-:-:S02]  /*21d0*/  USHF.R.U32.HI UR4, URZ, 0x2, UR5 ;  /* 0x000000023f047899 */ /* 0x000fc40008011605 */
[----:B----4-:R-:W-:Y:S01]  /*21e0*/  IMAD R10, R0, -0x2, R6 ;  /* 0xfffffffe000a7824 */ /* 0x010fe200078e0206 */
[----:B------:R-:W-:Y:S01]  /*21f0*/  LOP3.LUT R8, R3, R4, RZ, 0xfc, !PT ;  /* 0x0000000403087212 */ /* 0x000fe200078efcff */
[----:B------:R-:W-:Y:S01]  /*2200*/  IMAD R0, R153, 0xc0, RZ ;  /* 0x000000c099007824 */ /* 0x000fe200078e02ff */
[----:B------:R-:W-:Y:S01]  /*2210*/  ISETP.GE.AND P0, PT, R13, R6, PT ;  /* 0x000000060d00720c */ /* 0x000fe20003f06270 */
[----:B------:R-:W-:Y:S01]  /*2220*/  IMAD.SHL.U32 R4, R18, 0x2, RZ ;  /* 0x0000000212047824 */ /* 0x000fe200078e00ff */
[----:B------:R-:W-:Y:S01]  /*2230*/  ULOP3.LUT UR38, UR38, UR6, URZ, 0x3c, !UPT ;  /* 0x0000000626267292 */ /* 0x000fe2000f8e3c3f */
[----:B------:R-:W-:Y:S01]  /*2240*/  IMAD R6, R21, UR8, RZ ;  /* 0x0000000815067c24 */ /* 0x000fe2000f8e02ff */
[C---:B------:R-:W-:Y:S01]  /*2250*/  ISETP.GE.OR P0, PT, R0.reuse, UR7, P0 ;  /* 0x0000000700007c0c */ /* 0x040fe20008706670 */
[----:B------:R-:W-:Y:S01]  /*2260*/  UIMAD UR39, UR4, -0x5, UR39 ;  /* 0xfffffffb042778a4 */ /* 0x000fe2000f8e0227 */
[----:B------:R-:W-:Y:S01]  /*2270*/  LOP3.LUT R4, R13, 0x6, R4, 0xf8, !PT ;  /* 0x000000060d047812 */ /* 0x000fe200078ef804 */
[----:B------:R-:W-:Y:S01]  /*2280*/  IMAD R11, R23, UR9, R6 ;  /* 0x00000009170b7c24 */ /* 0x000fe2000f8e0206 */
[----:B------:R-:W-:Y:S01]  /*2290*/  IADD3 R3, -R0, UR7, R9 ;  /* 0x0000000700037c10 */ /* 0x000fe2000fffe109 */
[----:B------:R-:W-:Y:S01]  /*22a0*/  IMAD.MOV.U32 R9, RZ, RZ, RZ ;  /* 0x000000ffff097224 */ /* 0x000fe200078e00ff */
[----:B------:R-:W-:Y:S01]  /*22b0*/  SHF.R.S32.HI R5, RZ, 0x1f, R4 ;  /* 0x0000001fff057819 */ /* 0x000fe20000011404 */
[----:B------:R-:W-:Y:S01]  /*22c0*/  @UP1 ULOP3.LUT UR38, UR38, 0x1, UR4, 0x78, !UPT ;  /* 0x0000000126261892 */ /* 0x000fe2000f8e7804 */
[----:B------:R-:W-:Y:S01]  /*22d0*/  IADD3 R0, -R13, R10, RZ ;  /* 0x0000000a0d007210 */ /* 0x000fe20007ffe1ff */
[----:B------:R-:W-:-:S04]  /*22e0*/  IMAD.WIDE R8, R153, 0xc0, R8 ;  /* 0x000000c099087825 */ /* 0x000fc800078e0208 */
[----:B------:R-:W-:-:S04]  /*22f0*/  IMAD.WIDE.U32 R6, R23, UR8, R4 ;  /* 0x0000000817067c25 */ /* 0x000fc8000f8e0004 */
[----:B------:R-:W-:Y:S02]  /*2300*/  IMAD.IADD R11, R7, 0x1, R11 ;  /* 0x00000001070b7824 */ /* 0x000fe400078e020b */
[----:B------:R-:W-:Y:S02]  /*2310*/  IMAD.MOV.U32 R153, RZ, RZ, -0x1 ;  /* 0xffffffffff997424 */ /* 0x000fe400078e00ff */
[----:B------:R-:W-:Y:S01]  /*2320*/  IMAD.MOV.U32 R10, RZ, RZ, R6 ;  /* 0x000000ffff0a7224 */ /* 0x000fe200078e0006 */
[----:B------:R-:W-:Y:S06]  /*2330*/  @P0 BRA `(.L_x_34) ;  /* 0x00000084005c0947 */ /* 0x000fec0003800000 */
[----:B------:R-:W0:Y:S01]  /*2340*/  LDC.64 R6, c[0x0][0x5c8] ;  /* 0x00017200ff067b82 */ /* 0x000e220000000a00 */
[----:B-----5:R-:W-:Y:S01]  /*2350*/  FSETP.NEU.AND P0, PT, R156, RZ, PT ;  /* 0x000000ff9c00720b */ /* 0x020fe20003f0d000 */
[----:B------:R-:W-:Y:S01]  /*2360*/  BSSY B0, `(.L_x_34) ;  /* 0x0000854000007945 */ /* 0x000fe20003800000 */
[----:B------:R-:W-:-:S04]  /*2370*/  ISETP.GT.AND P3, PT, R3, RZ, PT ;  /* 0x000000ff0300720c */ /* 0x000fc80003f64270 */
[----:B------:R-:W-:Y:S01]  /*2380*/  ISETP.GT.AND P1, PT, R0, RZ, P3 ;  /* 0x000000ff0000720c */ /* 0x000fe20001f24270 */
[-C--:B0-----:R-:W-:Y:S02]  /*2390*/  IMAD R12, R9, R6.reuse, RZ ;  /* 0x00000006090c7224 */ /* 0x081fe400078e02ff */
[----:B------:R-:W-:-:S04]  /*23a0*/  IMAD.WIDE.U32 R168, R8, R6, R10 ;  /* 0x0000000608a87225 */ /* 0x000fc800078e000a */
[----:B------:R-:W-:-:S04]  /*23b0*/  IMAD R11, R8, R7, R12 ;  /* 0x00000007080b7224 */ /* 0x000fc800078e020c */
[----:B------:R-:W-:Y:S01]  /*23c0*/  IMAD.IADD R171, R169, 0x1, R11 ;  /* 0x00000001a9ab7824 */ /* 0x000fe200078e020b */
[----:B------:R-:W-:Y:S06]  /*23d0*/  @!P0 BRA `(.L_x_35) ;  /* 0x0000006000048947 */ /* 0x000fec0003800000 */
[----:B------:R-:W0:Y:S01]  /*23e0*/  LDC.64 R12, c[0x0][0x5b8] ;  /* 0x00016e00ff0c7b82 */ /* 0x000e220000000a00 */
[----:B------:R-:W-:-:S07]  /*23f0*/  ULDC.64 UR4, c[0x0][0x5c0] ;  /* 0x0001700000047ab9 */ /* 0x000fce0000000a00 */
[----:B------:R-:W1:Y:S08]  /*2400*/  LDC.64 R14, c[0x0][0x5b0] ;  /* 0x00016c00ff0e7b82 */ /* 0x000e700000000a00 */
[----:B------:R-:W3:Y:S01]  /*2410*/  LDC.64 R10, c[0x0][0x5a8] ;  /* 0x00016a00ff0a7b82 */ /* 0x000ee20000000a00 */
[----:B0-----:R-:W-:-:S04]  /*2420*/  IMAD R20, R21, R12, RZ ;  /* 0x0000000c15147224 */ /* 0x001fc800078e02ff */
[C---:B------:R-:W-:Y:S02]  /*2430*/  IMAD R13, R23.reuse, R13, R20 ;  /* 0x0000000d170d7224 */ /* 0x040fe400078e0214 */
[----:B------:R-:W-:-:S04]  /*2440*/  IMAD.WIDE.U32 R20, R23, R12, R4 ;  /* 0x0000000c17147225 */ /* 0x000fc800078e0004 */
[-C--:B-1----:R-:W-:Y:S02]  /*2450*/  IMAD R154, R9, R14.reuse, RZ ;  /* 0x0000000e099a7224 */ /* 0x082fe400078e02ff */
[----:B------:R-:W-:Y:S02]  /*2460*/  IMAD.IADD R159, R21, 0x1, R13 ;  /* 0x00000001159f7824 */ /* 0x000fe400078e020d */
[----:B------:R-:W-:Y:S02]  /*2470*/  IMAD.MOV.U32 R158, RZ, RZ, R20 ;  /* 0x000000ffff9e7224 */ /* 0x000fe400078e0014 */
[C---:B------:R-:W-:Y:S02]  /*2480*/  IMAD R167, R8.reuse, R15, R154 ;  /* 0x0000000f08a77224 */ /* 0x040fe400078e029a */
[----:B------:R-:W-:-:S04]  /*2490*/  IMAD.WIDE.U32 R160, R8, R14, R158 ;  /* 0x0000000e08a07225 */ /* 0x000fc800078e009e */
[----:B------:R-:W-:Y:S01]  /*24a0*/  IMAD.IADD R154, R161, 0x1, R167 ;  /* 0x00000001a19a7824 */ /* 0x000fe200078e02a7 */
[----:B---3--:R-:W-:-:S04]  /*24b0*/  LEA R162, P0, R160, R10, 0x1 ;  /* 0x0000000aa0a27211 */ /* 0x008fc800078008ff */
[----:B------:R-:W-:-:S05]  /*24c0*/  LEA.HI.X R163, R160, R11, R154, 0x1, P0 ;  /* 0x0000000ba0a37211 */ /* 0x000fca00000f0c9a */
[----:B------:R0:W2:Y:S01]  /*24d0*/  @P1 LDG.E.LTC128B.U16 R154, desc[UR36][R162.64] ;  /* 0x00000024a29a1981 */ /* 0x0000a2000c1e1520 */
[----:B------:R-:W-:Y:S01]  /*24e0*/  LEA R160, P0, R168, UR4, 0x1 ;  /* 0x00000004a8a07c11 */ /* 0x000fe2000f8008ff */
[----:B------:R-:W-:Y:S01]  /*24f0*/  IMAD.WIDE.U32 R164, R8, R14, R4 ;  /* 0x0000000e08a47225 */ /* 0x000fe200078e0004 */
[----:B------:R-:W-:Y:S01]  /*2500*/  ISETP.GT.AND P2, PT, R0, 0x1, P3 ;  /* 0x000000010000780c */ /* 0x000fe20001f44270 */
[----:B------:R-:W-:Y:S01]  /*2510*/  BSSY B1, `(.L_x_36) ;  /* 0x0000010000017945 */ /* 0x000fe20003800000 */
[----:B------:R-:W-:Y:S01]  /*2520*/  LEA.HI.X R161, R168, UR5, R171, 0x1, P0 ;  /* 0x00000005a8a17c11 */ /* 0x000fe200080f0cab */
[----:B------:R-:W-:Y:S02]  /*2530*/  IMAD.IADD R165, R167, 0x1, R165 ;  /* 0x00000001a7a57824 */ /* 0x000fe400078e02a5 */
[----:B------:R-:W-:-:S03]  /*2540*/  IMAD.WIDE.U32 R164, R23, R12, R164 ;  /* 0x0000000c17a47225 */ /* 0x000fc600078e00a4 */
[----:B0-----:R-:W-:Y:S01]  /*2550*/  LEA R162, P0, R164, R10, 0x1 ;  /* 0x0000000aa4a27211 */ /* 0x001fe200078008ff */
[----:B--2---:R-:W-:-:S05]  /*2560*/  HADD2.F32 R157, -RZ, R154.H0_H0 ;  /* 0x2000009aff9d7230 */ /* 0x004fca0000004100 */
[----:B------:R-:W-:-:S04]  /*2570*/  FMUL R157, R157, R156 ;  /* 0x0000009c9d9d7220 */ /* 0x000fc80000400000 */
[----:B------:R-:W-:Y:S01]  /*2580*/  FFMA R157, R88, R155, R157 ;  /* 0x0000009b589d7223 */ /* 0x000fe2000000009d */
[----:B------:R-:W-:Y:S01]  /*2590*/  IMAD.IADD R88, R13, 0x1, R165 ;  /* 0x000000010d587824 */ /* 0x000fe200078e02a5 */
[----:B------:R-:W-:-:S03]  /*25a0*/  SHF.L.U64.HI R165, R14, 0x3, R15 ;  /* 0x000000030ea57819 */ /* 0x000fc6000001020f */
[----:B------:R-:W-:Y:S02]  /*25b0*/  F2FP.F16.F32.PACK_AB R157, RZ, R157 ;  /* 0x0000009dff9d723e */ /* 0x000fe400000000ff */
[----:B------:R-:W-:Y:S02]  /*25c0*/  LEA.HI.X R163, R164, R11, R88, 0x1, P0 ;  /* 0x0000000ba4a37211 */ /* 0x000fe400000f0c58 */
[----:B------:R-:W-:Y:S01]  /*25d0*/  SHF.L.U32 R164, R14, 0x3, RZ ;  /* 0x000000030ea47819 */ /* 0x000fe200000006ff */
[----:B------:R0:W-:Y:S01]  /*25e0*/  @P1 STG.E.U16 desc[UR36][R160.64], R157 ;  /* 0x0000009da0001986 */ /* 0x0001e2000c101524 */
[----:B------:R-:W-:Y:S05]  /*25f0*/  @!P2 BRA `(.L_x_37) ;  /* 0x000000000004a947 */ /* 0x000fea0003800000 */
[----:B------:R1:W5:Y:S02]  /*2600*/  LDG.E.LTC128B.U16 R154, desc[UR36][R162.64+0x2] ;  /* 0x00000224a29a7981 */ /* 0x000364000c1e1520 */
.L_x_37:
[----:B------:R-:W-:Y:S05]  /*2610*/  BSYNC B1 ;  /* 0x0000000000017941 */ /* 0x000fea0003800000 */
.L_x_36:
[----:B0----5:R-:W-:Y:S01]  /*2620*/  HADD2.F32 R157, -RZ, R154.H0_H0 ;  /* 0x2000009aff9d7230 */ /* 0x021fe20000004100 */
[----:B------:R-:W-:Y:S01]  /*2630*/  ISETP.GT.AND P0, PT, R3, 0x8, PT ;  /* 0x000000080300780c */ /* 0x000fe20003f04270 */
[----:B------:R-:W-:-:S04]  /*2640*/  IMAD.WIDE.U32 R170, R8, R14, R164 ;  /* 0x0000000e08aa7225 */ /* 0x000fc800078e00a4 */
[----:B------:R-:W-:Y:S01]  /*2650*/  FMUL R88, R157, R156 ;  /* 0x0000009c9d587220 */ /* 0x000fe20000400000 */
[----:B------:R-:W-:Y:S01]  /*2660*/  IMAD.IADD R169, R167, 0x1, R171 ;  /* 0x00000001a7a97824 */ /* 0x000fe200078e02ab */
[----:B------:R-:W-:Y:S02]  /*2670*/  IADD3 R157, P4, R20, R170, RZ ;  /* 0x000000aa149d7210 */ /* 0x000fe40007f9e0ff */
[----:B------:R-:W-:Y:S01]  /*2680*/  FFMA R89, R89, R155, R88 ;  /* 0x0000009b59597223 */ /* 0x000fe20000000058 */
[----:B------:R-:W-:Y:S02]  /*2690*/  ISETP.GT.AND P1, PT, R0, RZ, P0 ;  /* 0x000000ff0000720c */ /* 0x000fe40000724270 */
[----:B------:R-:W-:Y:S01]  /*26a0*/  IMAD.X R168, R169, 0x1, R159, P4 ;  /* 0x00000001a9a87824 */ /* 0x000fe200020e069f */
[----:B------:R-:W-:Y:S02]  /*26b0*/  LEA R88, P4, R157, R10, 0x1 ;  /* 0x0000000a9d587211 */ /* 0x000fe400078808ff */
[----:B------:R-:W-:-:S02]  /*26c0*/  F2FP.F16.F32.PACK_AB R167, RZ, R89 ;  /* 0x00000059ffa7723e */ /* 0x000fc400000000ff */
[----:B------:R-:W-:Y:S02]  /*26d0*/  LEA.HI.X R89, R157, R11, R168, 0x1, P4 ;  /* 0x0000000b9d597211 */ /* 0x000fe400020f0ca8 */
[----:B------:R-:W-:-:S05]  /*26e0*/  PRMT R171, R167, 0x7610, R171 ;  /* 0x00007610a7ab7816 */ /* 0x000fca00000000ab */
[----:B------:R0:W-:Y:S04]  /*26f0*/  @P2 STG.E.U16 desc[UR36][R160.64+0x2], R171 ;  /* 0x000002aba0002986 */ /* 0x0001e8000c101524 */
[----:B------:R2:W3:Y:S01]  /*2700*/  @P1 LDG.E.LTC128B.U16 R154, desc[UR36][R88.64] ;  /* 0x00000024589a1981 */ /* 0x0004e2000c1e1520 */
[----:B------:R-:W-:Y:S01]  /*2710*/  IMAD.SHL.U32 R157, R6, 0x10, RZ ;  /* 0x00000010069d7824 */ /* 0x000fe200078e00ff */
[----:B------:R-:W-:Y:S01]  /*2720*/  IADD3 R170, P2, R4, R170, RZ ;  /* 0x000000aa04aa7210 */ /* 0x000fe20007f5e0ff */
[----:B------:R-:W-:Y:S03]  /*2730*/  BSSY B1, `(.L_x_38) ;  /* 0x0000011000017945 */ /* 0x000fe60003800000 */
[----:B------:R-:W-:Y:S01]  /*2740*/  IADD3 R168, P4, R157, R160, RZ ;  /* 0x000000a09da87210 */ /* 0x000fe20007f9e0ff */
[----:B0-----:R-:W-:Y:S01]  /*2750*/  IMAD.X R171, R5, 0x1, R169, P2 ;  /* 0x0000000105ab7824 */ /* 0x001fe200010e06a9 */
[----:B------:R-:W-:Y:S01]  /*2760*/  ISETP.GT.AND P2, PT, R0, 0x1, P0 ;  /* 0x000000010000780c */ /* 0x000fe20000744270 */
[----:B------:R-:W-:-:S04]  /*2770*/  IMAD.WIDE.U32 R170, R23, R12, R170 ;  /* 0x0000000c17aa7225 */ /* 0x000fc800078e00aa */
[----:B------:R-:W-:Y:S01]  /*2780*/  IMAD.IADD R171, R13, 0x1, R171 ;  /* 0x000000010dab7824 */ /* 0x000fe200078e02ab */
[----:B--2---:R-:W-:-:S04]  /*2790*/  LEA R88, P5, R170, R10, 0x1 ;  /* 0x0000000aaa587211 */ /* 0x004fc800078a08ff */
[----:B------:R-:W-:Y:S01]  /*27a0*/  LEA.HI.X R89, R170, R11, R171, 0x1, P5 ;  /* 0x0000000baa597211 */ /* 0x000fe200028f0cab */
[----:B---3--:R-:W-:-:S05]  /*27b0*/  HADD2.F32 R167, -RZ, R154.H0_H0 ;  /* 0x2000009affa77230 */ /* 0x008fca0000004100 */
[----:B------:R-:W-:-:S04]  /*27c0*/  FMUL R167, R167, R156 ;  /* 0x0000009ca7a77220 */ /* 0x000fc80000400000 */
[----:B------:R-:W-:Y:S01]  /*27d0*/  FFMA R90, R90, R155, R167 ;  /* 0x0000009b5a5a7223 */ /* 0x000fe200000000a7 */
[----:B------:R-:W-:-:S04]  /*27e0*/  SHF.L.U64.HI R167, R6, 0x4, R7 ;  /* 0x0000000406a77819 */ /* 0x000fc80000010207 */
[----:B------:R-:W-:Y:S01]  /*27f0*/  F2FP.F16.F32.PACK_AB R90, RZ, R90 ;  /* 0x0000005aff5a723e */ /* 0x000fe200000000ff */
[----:B------:R-:W-:-:S05]  /*2800*/  IMAD.X R169, R167, 0x1, R161, P4 ;  /* 0x00000001a7a97824 */ /* 0x000fca00020e06a1 */
[----:B------:R0:W-:Y:S01]  /*2810*/  @P1 STG.E.U16 desc[UR36][R168.64], R90 ;  /* 0x0000005aa8001986 */ /* 0x0001e2000c101524 */
[----:B------:R-:W-:Y:S05]  /*2820*/  @!P2 BRA `(.L_x_39) ;  /* 0x000000000004a947 */ /* 0x000fea0003800000 */
[----:B------:R2:W5:Y:S02]  /*2830*/  LDG.E.LTC128B.U16 R154, desc[UR36][R88.64+0x2] ;  /* 0x00000224589a7981 */ /* 0x000564000c1e1520 */
.L_x_39:
[----:B------:R-:W-:Y:S05]  /*2840*/  BSYNC B1 ;  /* 0x0000000000017941 */ /* 0x000fea0003800000 */
.L_x_38:
[----:B-----5:R-:W-:Y:S01]  /*2850*/  HADD2.F32 R171, -RZ, R154.H0_H0 ;  /* 0x2000009affab7230 */ /* 0x020fe20000004100 */
[----:B------:R-:W-:Y:S01]  /*2860*/  ISETP.GT.AND P1, PT, R0, 0x8, P3 ;  /* 0x000000080000780c */ /* 0x000fe20001f24270 */
[----:B------:R-:W-:Y:S03]  /*2870*/  BSSY B1, `(.L_x_40) ;  /* 0x000000a000017945 */ /* 0x000fe60003800000 */
[----:B0-----:R-:W-:-:S04]  /*2880*/  FMUL R90, R171, R156 ;  /* 0x0000009cab5a7220 */ /* 0x001fc80000400000 */
[----:B------:R-:W-:Y:S01]  /*2890*/  FFMA R90, R91, R155, R90 ;  /* 0x0000009b5b5a7223 */ /* 0x000fe2000000005a */
[----:B------:R-:W-:-:S04]  /*28a0*/  @P2 IMAD.MOV.U32 R91, RZ, RZ, R169 ;  /* 0x000000ffff5b2224 */ /* 0x000fc800078e00a9 */
[----:B------:R-:W-:-:S04]  /*28b0*/  F2FP.F16.F32.PACK_AB R90, RZ, R90 ;  /* 0x0000005aff5a723e */ /* 0x000fc800000000ff */
[----:B------:R-:W-:Y:S01]  /*28c0*/  PRMT R170, R90, 0x7610, R170 ;  /* 0x000076105aaa7816 */ /* 0x000fe200000000aa */
[----:B------:R-:W-:-:S05]  /*28d0*/  @P2 IMAD.MOV.U32 R90, RZ, RZ, R168 ;  /* 0x000000ffff5a2224 */ /* 0x000fca00078e00a8 */
[----:B------:R0:W-:Y:S01]  /*28e0*/  @P2 STG.E.U16 desc[UR36][R90.64+0x2], R170 ;  /* 0x000002aa5a002986 */ /* 0x0001e2000c101524 */
[----:B------:R-:W-:Y:S05]  /*28f0*/  @!P1 BRA `(.L_x_41) ;  /* 0x0000000000049947 */ /* 0x000fea0003800000 */
[----:B------:R3:W5:Y:S02]  /*2900*/  LDG.E.LTC128B.U16 R154, desc[UR36][R162.64+0x10] ;  /* 0x00001024a29a7981 */ /* 0x000764000c1e1520 */
.L_x_41:
[----:B------:R-:W-:Y:S05]  /*2910*/  BSYNC B1 ;  /* 0x0000000000017941 */ /* 0x000fea0003800000 */
.L_x_40:
[----:B0----5:R-:W-:Y:S01]  /*2920*/  HADD2.F32 R91, -RZ, R154.H0_H0 ;  /* 0x2000009aff5b7230 */ /* 0x021fe20000004100 */
[----:B------:R-:W-:Y:S01]  /*2930*/  @P1 MOV R90, R160 ;  /* 0x000000a0005a1202 */ /* 0x000fe20000000f00 */
[----:B------:R-:W-:Y:S01]  /*2940*/  BSSY B1, `(.L_x_42) ;  /* 0x000000a000017945 */ /* 0x000fe20003800000 */
[----:B------:R-:W-:Y:S02]  /*2950*/  ISETP.GT.AND P2, PT, R0, 0x9, P3 ;  /* 0x000000090000780c */ /* 0x000fe40001f44270 */
[----:B------:R-:W-:-:S04]  /*2960*/  FMUL R91, R91, R156 ;  /* 0x0000009c5b5b7220 */ /* 0x000fc80000400000 */
[----:B------:R-:W-:-:S05]  /*2970*/  FFMA R91, R92, R155, R91 ;  /* 0x0000009b5c5b7223 */ /* 0x000fca000000005b */
[----:B------:R-:W-:-:S04]  /*2980*/  F2FP.F16.F32.PACK_AB R91, RZ, R91 ;  /* 0x0000005bff5b723e */ /* 0x000fc800000000ff */
[----:B------:R-:W-:Y:S01]  /*2990*/  PRMT R92, R91, 0x7610, R92 ;  /* 0x000076105b5c7816 */ /* 0x000fe2000000005c */
[----:B------:R-:W-:-:S05]  /*29a0*/  @P1 IMAD.MOV.U32 R91, RZ, RZ, R161 ;  /* 0x000000ffff5b1224 */ /* 0x000fca00078e00a1 */
[----:B------:R0:W-:Y:S01]  /*29b0*/  @P1 STG.E.U16 desc[UR36][R90.64+0x10], R92 ;  /* 0x0000105c5a001986 */ /* 0x0001e2000c101524 */
[----:B------:R-:W-:Y:S05]  /*29c0*/  @!P2 BRA `(.L_x_43) ;  /* 0x000000000004a947 */ /* 0x000fea0003800000 */
[----:B------:R4:W5:Y:S02]  /*29d0*/  LDG.E.LTC128B.U16 R154, desc[UR36][R162.64+0x12] ;  /* 0x00001224a29a7981 */ /* 0x000964000c1e1520 */
.L_x_43:
[----:B------:R-:W-:Y:S05]  /*29e0*/  BSYNC B1 ;  /* 0x0000000000017941 */ /* 0x000fea0003800000 */
.L_x_42:
[----:B0----5:R-:W-:Y:S01]  /*29f0*/  HADD2.F32 R91, -RZ, R154.H0_H0 ;  /* 0x2000009aff5b7230 */ /* 0x021fe20000004100 */
[----:B------:R-:W-:Y:S01]  /*2a00*/  ISETP.GT.AND P1, PT, R0, 0x8, P0 ;  /* 0x000000080000780c */ /* 0x000fe20000724270 */
[----:B------:R-:W-:Y:S03]  /*2a10*/  BSSY B1, `(.L_x_44) ;  /* 0x000000a000017945 */ /* 0x000fe60003800000 */
[----:B------:R-:W-:Y:S01]  /*2a20*/  FMUL R90, R91, R156 ;  /* 0x0000009c5b5a7220 */ /* 0x000fe20000400000 */
[----:B------:R-:W-:-:S03]  /*2a30*/  @P2 IMAD.MOV.U32 R91, RZ, RZ, R161 ;  /* 0x000000ffff5b2224 */ /* 0x000fc600078e00a1 */
[----:B------:R-:W-:-:S05]  /*2a40*/  FFMA R90, R93, R155, R90 ;  /* 0x0000009b5d5a7223 */ /* 0x000fca000000005a */
[----:B------:R-:W-:-:S04]  /*2a50*/  F2FP.F16.F32.PACK_AB R90, RZ, R90 ;  /* 0x0000005aff5a723e */ /* 0x000fc800000000ff */
[----:B------:R-:W-:Y:S01]  /*2a60*/  PRMT R92, R90, 0x7610, R92 ;  /* 0x000076105a5c7816 */ /* 0x000fe2000000005c */
[----:B------:R-:W-:-:S05]  /*2a70*/  @P2 IMAD.MOV.U32 R90, RZ, RZ, R160 ;  /* 0x000000ffff5a2224 */ /* 0x000fca00078e00a0 */
[----:B------:R0:W-:Y:S01]  /*2a80*/  @P2 STG.E.U16 desc[UR36][R90.64+0x12], R92 ;  /* 0x0000125c5a002986 */ /* 0x0001e2000c101524 */
[----:B------:R-:W-:Y:S05]  /*2a90*/  @!P1 BRA `(.L_x_45) ;  /* 0x0000000000049947 */ /* 0x000fea0003800000 */
[----:B------:R0:W5:Y:S02]  /*2aa0*/  LDG.E.LTC128B.U16 R154, desc[UR36][R88.64+0x10] ;  /* 0x00001024589a7981 */ /* 0x000164000c1e1520 */
.L_x_45:
[----:B------:R-:W-:Y:S05]  /*2ab0*/  BSYNC B1 ;  /* 0x0000000000017941 */ /* 0x000fea0003800000 */
.L_x_44:
[----:B0----5:R-:W-:Y:S01]  /*2ac0*/  HADD2.F32 R91, -RZ, R154.H0_H0 ;  /* 0x2000009aff5b7230 */ /* 0x021fe20000004100 */
[----:B------:R-:W-:Y:S01]  /*2ad0*/  ISETP.GT.AND P2, PT, R0, 0x9, P0 ;  /* 0x000000090000780c */ /* 0x000fe20000744270 */
[----:B------:R-:W-:Y:S01]  /*2ae0*/  @P1 IMAD.MOV.U32 R90, RZ, RZ, R168 ;  /* 0x000000ffff5a1224 */ /* 0x000fe200078e00a8 */
[----:B------:R-:W-:Y:S02]  /*2af0*/  BSSY B1, `(.L_x_46) ;  /* 0x0000009000017945 */ /* 0x000fe40003800000 */
        /* <DEDUP_REMOVED lines=8> */
.L_x_47:
[----:B------:R-:W-:Y:S05]  /*2b80*/  BSYNC B1 ;  /* 0x0000000000017941 */ /* 0x000fea0003800000 */
.L_x_46:
        /* <DEDUP_REMOVED lines=12> */
.L_x_49:
[----:B------:R-:W-:Y:S05]  /*2c50*/  BSYNC B1 ;  /* 0x0000000000017941 */ /* 0x000fea0003800000 */
.L_x_48:
[----:B0----5:R-:W-:Y:S01]  /*2c60*/  HADD2.F32 R91, -RZ, R154.H0_H0 ;  /* 0x2000009aff5b7230 */ /* 0x021fe20000004100 */
[----:B------:R-:W-:Y:S01]  /*2c70*/  ISETP.GT.AND P2, PT, R0, 0x11, P3 ;  /* 0x000000110000780c */ /* 0x000fe20001f44270 */
[----:B------:R-:W-:Y:S01]  /*2c80*/  @P1 IMAD.MOV.U32 R90, RZ, RZ, R160 ;  /* 0x000000ffff5a1224 */ /* 0x000fe200078e00a0 */
[----:B------:R-:W-:Y:S02]  /*2c90*/  BSSY B1, `(.L_x_50) ;  /* 0x0000009000017945 */ /* 0x000fe40003800000 */
[----:B------:R-:W-:-:S04]  /*2ca0*/  FMUL R91, R91, R156 ;  /* 0x0000009c5b5b7220 */ /* 0x000fc80000400000 */
[----:B------:R-:W-:-:S05]  /*2cb0*/  FFMA R91, R96, R155, R91 ;  /* 0x0000009b605b7223 */ /* 0x000fca000000005b */
[----:B------:R-:W-:-:S04]  /*2cc0*/  F2FP.F16.F32.PACK_AB R91, RZ, R91 ;  /* 0x0000005bff5b723e */ /* 0x000fc800000000ff */
[----:B------:R-:W-:Y:S02]  /*2cd0*/  PRMT R92, R91, 0x7610, R92 ;  /* 0x000076105b5c7816 */ /* 0x000fe4000000005c */
[----:B------:R-:W-:-:S05]  /*2ce0*/  @P1 MOV R91, R161 ;  /* 0x000000a1005b1202 */ /* 0x000fca0000000f00 */
[----:B------:R0:W-:Y:S01]  /*2cf0*/  @P1 STG.E.U16 desc[UR36][R90.64+0x20], R92 ;  /* 0x0000205c5a001986 */ /* 0x0001e2000c101524 */
[----:B------:R-:W-:Y:S05]  /*2d00*/  @!P2 BRA `(.L_x_51) ;  /* 0x000000000004a947 */ /* 0x000fea0003800000 */
[----:B------:R0:W5:Y:S02]  /*2d10*/  LDG.E.LTC128B.U16 R154, desc[UR36][R162.64+0x22] ;  /* 0x00002224a29a7981 */ /* 0x000164000c1e1520 */
.L_x_51:
[----:B------:R-:W-:Y:S05]  /*2d20*/  BSYNC B1 ;  /* 0x0000000000017941 */ /* 0x000fea0003800000 */
.L_x_50:
        /* <DEDUP_REMOVED lines=12> */
.L_x_53:
[----:B------:R-:W-:Y:S05]  /*2df0*/  BSYNC B1 ;  /* 0x0000000000017941 */ /* 0x000fea0003800000 */
.L_x_52:
        /* <DEDUP_REMOVED lines=12> */
.L_x_55:
[----:B------:R-:W-:Y:S05]  /*2ec0*/  BSYNC B1 ;  /* 0x0000000000017941 */ /* 0x000fea0003800000 */
.L_x_54:
        /* <DEDUP_REMOVED lines=12> */
.L_x_57:
[----:B------:R-:W-:Y:S05]  /*2f90*/  BSYNC B1 ;  /* 0x0000000000017941 */ /* 0x000fea0003800000 */
.L_x_56:
        /* <DEDUP_REMOVED lines=12> */
.L_x_59:
[----:B------:R-:W-:Y:S05]  /*3060*/  BSYNC B1 ;  /* 0x0000000000017941 */ /* 0x000fea0003800000 */
.L_x_58:
[----:B0----5:R-:W-:Y:S01]  /*3070*/  HADD2.F32 R91, -RZ, R154.H0_H0 ;  /* 0x2000009aff5b7230 */ /* 0x021fe20000004100 */
[----:B------:R-:W-:Y:S01]  /*3080*/  ISETP.GT.AND P1, PT, R0, 0x18, P0 ;  /* 0x000000180000780c */ /* 0x000fe20000724270 */
[----:B------:R-:W-:Y:S03]  /*3090*/  BSSY B1, `(.L_x_60) ;  /* 0x000000a000017945 */ /* 0x000fe60003800000 */
[----:B------:R-:W-:Y:S01]  /*30a0*/  FMUL R90, R91, R156 ;  /* 0x0000009c5b5a7220 */ /* 0x000fe20000400000 */
[----:B------:R-:W-:-:S03]  /*30b0*/  @P2 IMAD.MOV.U32 R91, RZ, RZ, R161 ;  /* 0x000000ffff5b2224 */ /* 0x000fc600078e00a1 */
[----:B------:R-:W-:-:S05]  /*30c0*/  FFMA R90, R101, R155, R90 ;  /* 0x0000009b655a7223 */ /* 0x000fca000000005a */
[----:B------:R-:W-:-:S04]  /*30d0*/  F2FP.F16.F32.PACK_AB R90, RZ, R90 ;  /* 0x0000005aff5a723e */ /* 0x000fc800000000ff */
[----:B------:R-:W-:Y:S02]  /*30e0*/  PRMT R92, R90, 0x7610, R92 ;  /* 0x000076105a5c7816 */ /* 0x000fe4000000005c */
[----:B------:R-:W-:-:S05]  /*30f0*/  @P2 MOV R90, R160 ;  /* 0x000000a0005a2202 */ /* 0x000fca0000000f00 */
[----:B------:R0:W-:Y:S01]  /*3100*/  @P2 STG.E.U16 desc[UR36][R90.64+0x32], R92 ;  /* 0x0000325c5a002986 */ /* 0x0001e2000c101524 */
[----:B------:R-:W-:Y:S05]  /*3110*/  @!P1 BRA `(.L_x_61) ;  /* 0x0000000000049947 */ /* 0x000fea0003800000 */
[----:B------:R0:W5:Y:S02]  /*3120*/  LDG.E.LTC128B.U16 R154, desc[UR36][R88.64+0x30] ;  /* 0x00003024589a7981 */ /* 0x000164000c1e1520 */
.L_x_61:
[----:B------:R-:W-:Y:S05]  /*3130*/  BSYNC B1 ;  /* 0x0000000000017941 */ /* 0x000fea0003800000 */
.L_x_60:
        /* <DEDUP_REMOVED lines=12> */
.L_x_63:
[----:B------:R-:W-:Y:S05]  /*3200*/  BSYNC B1 ;  /* 0x0000000000017941 */ /* 0x000fea0003800000 */
.L_x_62:
        /* <DEDUP_REMOVED lines=12> */
.L_x_65:
[----:B------:R-:W-:Y:S05]  /*32d0*/  BSYNC B1 ;  /* 0x0000000000017941 */ /* 0x000fea0003800000 */
.L_x_64:
        /* <DEDUP_REMOVED lines=12> */
.L_x_67:
[----:B------:R-:W-:Y:S05]  /*33a0*/  BSYNC B1 ;  /* 0x0000000000017941 */ /* 0x000fea0003800000 */
.L_x_66:
[----:B0----5:R-:W-:Y:S01]  /*33b0*/  HADD2.F32 R91, -RZ, R154.H0_H0 ;  /* 0x2000009aff5b7230 */ /* 0x021fe20000004100 */
[----:B------:R-:W-:Y:S01]  /*33c0*/  ISETP.GT.AND P1, PT, R0, 0x20, P0 ;  /* 0x000000200000780c */ /* 0x000fe20000724270 */
[----:B------:R-:W-:Y:S03]  /*33d0*/  BSSY B1, `(.L_x_68) ;  /* 0x000000a000017945 */ /* 0x000fe60003800000 */
[----:B------:R-:W-:Y:S01]  /*33e0*/  FMUL R90, R91, R156 ;  /* 0x0000009c5b5a7220 */ /* 0x000fe20000400000 */
[----:B------:R-:W-:-:S03]  /*33f0*/  @P2 MOV R91, R161 ;  /* 0x000000a1005b2202 */ /* 0x000fc60000000f00 */
[----:B------:R-:W-:-:S05]  /*3400*/  FFMA R90, R105, R155, R90 ;  /* 0x0000009b695a7223 */ /* 0x000fca000000005a */
[----:B------:R-:W-:-:S04]  /*3410*/  F2FP.F16.F32.PACK_AB R90, RZ, R90 ;  /* 0x0000005aff5a723e */ /* 0x000fc800000000ff */
[----:B------:R-:W-:Y:S01]  /*3420*/  PRMT R92, R90, 0x7610, R92 ;  /* 0x000076105a5c7816 */ /* 0x000fe2000000005c */
[----:B------:R-:W-:-:S05]  /*3430*/  @P2 IMAD.MOV.U32 R90, RZ, RZ, R160 ;  /* 0x000000ffff5a2224 */ /* 0x000fca00078e00a0 */
[----:B------:R0:W-:Y:S01]  /*3440*/  @P2 STG.E.U16 desc[UR36][R90.64+0x42], R92 ;  /* 0x0000425c5a002986 */ /* 0x0001e2000c101524 */
[----:B------:R-:W-:Y:S05]  /*3450*/  @!P1 BRA `(.L_x_69) ;  /* 0x0000000000049947 */ /* 0x000fea0003800000 */
[----:B------:R0:W5:Y:S02]  /*3460*/  LDG.E.LTC128B.U16 R154, desc[UR36][R88.64+0x40] ;  /* 0x00004024589a7981 */ /* 0x000164000c1e1520 */
.L_x_69:
[----:B------:R-:W-:Y:S05]  /*3470*/  BSYNC B1 ;  /* 0x0000000000017941 */ /* 0x000fea0003800000 */
.L_x_68:
        /* <DEDUP_REMOVED lines=12> */
.L_x_71:
[----:B------:R-:W-:Y:S05]  /*3540*/  BSYNC B1 ;  /* 0x0000000000017941 */ /* 0x000fea0003800000 */
.L_x_70:
        /* <DEDUP_REMOVED lines=12> */
.L_x_73:
[----:B------:R-:W-:Y:S05]  /*3610*/  BSYNC B1 ;  /* 0x0000000000017941 */ /* 0x000fea0003800000 */
.L_x_72:
        /* <DEDUP_REMOVED lines=12> */
.L_x_75:
[----:B------:R-:W-:Y:S05]  /*36e0*/  BSYNC B1 ;  /* 0x0000000000017941 */ /* 0x000fea0003800000 */
.L_x_74:
        /* <DEDUP_REMOVED lines=12> */
.L_x_77:
[----:B------:R-:W-:Y:S05]  /*37b0*/  BSYNC B1 ;  /* 0x0000000000017941 */ /* 0x000fea0003800000 */
.L_x_76:
        /* <DEDUP_REMOVED lines=12> */
.L_x_79:
[----:B------:R-:W-:Y:S05]  /*3880*/  BSYNC B1 ;  /* 0x0000000000017941 */ /* 0x000fea0003800000 */
.L_x_78:
        /* <DEDUP_REMOVED lines=12> */
.L_x_81:
[----:B------:R-:W-:Y:S05]  /*3950*/  BSYNC B1 ;  /* 0x0000000000017941 */ /* 0x000fea0003800000 */
.L_x_80:
        /* <DEDUP_REMOVED lines=12> */
.L_x_83:
[----:B------:R-:W-:Y:S05]  /*3a20*/  BSYNC B1 ;  /* 0x0000000000017941 */ /* 0x000fea0003800000 */
.L_x_82:
        /* <DEDUP_REMOVED lines=12> */
.L_x_85:
[----:B------:R-:W-:Y:S05]  /*3af0*/  BSYNC B1 ;  /* 0x0000000000017941 */ /* 0x000fea0003800000 */
.L_x_84:
        /* <DEDUP_REMOVED lines=12> */
.L_x_87:
[----:B------:R-:W-:Y:S05]  /*3bc0*/  BSYNC B1 ;  /* 0x0000000000017941 */ /* 0x000fea0003800000 */
.L_x_86:
        /* <DEDUP_REMOVED lines=12> */
.L_x_89:
[----:B------:R-:W-:Y:S05]  /*3c90*/  BSYNC B1 ;  /* 0x0000000000017941 */ /* 0x000fea0003800000 */
.L_x_88:
        /* <DEDUP_REMOVED lines=12> */
.L_x_91:
[----:B------:R-:W-:Y:S05]  /*3d60*/  BSYNC B1 ;  /* 0x0000000000017941 */ /* 0x000fea0003800000 */
.L_x_90:
        /* <DEDUP_REMOVED lines=12> */
.L_x_93:
[----:B------:R-:W-:Y:S05]  /*3e30*/  BSYNC B1 ;  /* 0x0000000000017941 */ /* 0x000fea0003800000 */
.L_x_92:
        /* <DEDUP_REMOVED lines=12> */
.L_x_95:
[----:B------:R-:W-:Y:S05]  /*3f00*/  BSYNC B1 ;  /* 0x0000000000017941 */ /* 0x000fea0003800000 */
.L_x_94:
        /* <DEDUP_REMOVED lines=12> */
.L_x_97:
[----:B------:R-:W-:Y:S05]  /*3fd0*/  BSYNC B1 ;  /* 0x0000000000017941 */ /* 0x000fea0003800000 */
.L_x_96:
        /* <DEDUP_REMOVED lines=12> */
.L_x_99:
[----:B------:R-:W-:Y:S05]  /*40a0*/  BSYNC B1 ;  /* 0x0000000000017941 */ /* 0x000fea0003800000 */
.L_x_98:
        /* <DEDUP_REMOVED lines=12> */
.L_x_101:
[----:B------:R-:W-:Y:S05]  /*4170*/  BSYNC B1 ;  /* 0x0000000000017941 */ /* 0x000fea0003800000 */
.L_x_100:
        /* <DEDUP_REMOVED lines=12> */
.L_x_103:
[----:B------:R-:W-:Y:S05]  /*4240*/  BSYNC B1 ;  /* 0x0000000000017941 */ /* 0x000fea0003800000 */
.L_x_102:
        /* <DEDUP_REMOVED lines=12> */
.L_x_105:
[----:B------:R-:W-:Y:S05]  /*4310*/  BSYNC B1 ;  /* 0x0000000000017941 */ /* 0x000fea0003800000 */
.L_x_104:
        /* <DEDUP_REMOVED lines=12> */
.L_x_107:
[----:B------:R-:W-:Y:S05]  /*43e0*/  BSYNC B1 ;  /* 0x0000000000017941 */ /* 0x000fea0003800000 */
.L_x_106:
        /* <DEDUP_REMOVED lines=12> */
.L_x_109:
[----:B------:R-:W-:Y:S05]  /*44b0*/  BSYNC B1 ;  /* 0x0000000000017941 */ /* 0x000fea0003800000 */
.L_x_108:
        /* <DEDUP_REMOVED lines=12> */
.L_x_111:
[----:B------:R-:W-:Y:S05]  /*4580*/  BSYNC B1 ;  /* 0x0000000000017941 */ /* 0x000fea0003800000 */
.L_x_110:
        /* <DEDUP_REMOVED lines=12> */
.L_x_113:
[----:B------:R-:W-:Y:S05]  /*4650*/  BSYNC B1 ;  /* 0x0000000000017941 */ /* 0x000fea0003800000 */
.L_x_112:
        /* <DEDUP_REMOVED lines=12> */
.L_x_115:
[----:B------:R-:W-:Y:S05]  /*4720*/  BSYNC B1 ;  /* 0x0000000000017941 */ /* 0x000fea0003800000 */
.L_x_114:
        /* <DEDUP_REMOVED lines=12> */
.L_x_117:
[----:B------:R-:W-:Y:S05]  /*47f0*/  BSYNC B1 ;  /* 0x0000000000017941 */ /* 0x000fea0003800000 */
.L_x_116:
        /* <DEDUP_REMOVED lines=12> */
.L_x_119:
[----:B------:R-:W-:Y:S05]  /*48c0*/  BSYNC B1 ;  /* 0x0000000000017941 */ /* 0x000fea0003800000 */
.L_x_118:
        /* <DEDUP_REMOVED lines=12> */
.L_x_121:
[----:B------:R-:W-:Y:S05]  /*4990*/  BSYNC B1 ;  /* 0x0000000000017941 */ /* 0x000fea0003800000 */
.L_x_120:
        /* <DEDUP_REMOVED lines=12> */
.L_x_123:
[----:B------:R-:W-:Y:S05]  /*4a60*/  BSYNC B1 ;  /* 0x0000000000017941 */ /* 0x000fea0003800000 */
.L_x_122:
        /* <DEDUP_REMOVED lines=12> */
.L_x_125:
[----:B------:R-:W-:Y:S05]  /*4b30*/  BSYNC B1 ;  /* 0x0000000000017941 */ /* 0x000fea0003800000 */
.L_x_124:
        /* <DEDUP_REMOVED lines=12> */
.L_x_127:
[----:B------:R-:W-:Y:S05]  /*4c00*/  BSYNC B1 ;  /* 0x0000000000017941 */ /* 0x000fea0003800000 */
.L_x_126:
        /* <DEDUP_REMOVED lines=12> */
.L_x_129:
[----:B------:R-:W-:Y:S05]  /*4cd0*/  BSYNC B1 ;  /* 0x0000000000017941 */ /* 0x000fea0003800000 */
.L_x_128:
        /* <DEDUP_REMOVED lines=12> */
.L_x_131:
[----:B------:R-:W-:Y:S05]  /*4da0*/  BSYNC B1 ;  /* 0x0000000000017941 */ /* 0x000fea0003800000 */
.L_x_130:
        /* <DEDUP_REMOVED lines=12> */
.L_x_133:
[----:B------:R-:W-:Y:S05]  /*4e70*/  BSYNC B1 ;  /* 0x0000000000017941 */ /* 0x000fea0003800000 */
.L_x_132:
        /* <DEDUP_REMOVED lines=12> */
.L_x_135:
[----:B------:R-:W-:Y:S05]  /*4f40*/  BSYNC B1 ;  /* 0x0000000000017941 */ /* 0x000fea0003800000 */
.L_x_134:
        /* <DEDUP_REMOVED lines=12> */
.L_x_137:
[----:B------:R-:W-:Y:S05]  /*5010*/  BSYNC B1 ;  /* 0x0000000000017941 */ /* 0x000fea0003800000 */
.L_x_136:
        /* <DEDUP_REMOVED lines=12> */
.L_x_139:
[----:B------:R-:W-:Y:S05]  /*50e0*/  BSYNC B1 ;  /* 0x0000000000017941 */ /* 0x000fea0003800000 */
.L_x_138:
        /* <DEDUP_REMOVED lines=12> */
.L_x_141:
[----:B------:R-:W-:Y:S05]  /*51b0*/  BSYNC B1 ;  /* 0x0000000000017941 */ /* 0x000fea0003800000 */
.L_x_140:
        /* <DEDUP_REMOVED lines=12> */
.L_x_143:
[----:B------:R-:W-:Y:S05]  /*5280*/  BSYNC B1 ;  /* 0x0000000000017941 */ /* 0x000fea0003800000 */
.L_x_142:
        /* <DEDUP_REMOVED lines=12> */
.L_x_145:
[----:B------:R-:W-:Y:S05]  /*5350*/  BSYNC B1 ;  /* 0x0000000000017941 */ /* 0x000fea0003800000 */
.L_x_144:
        /* <DEDUP_REMOVED lines=12> */
.L_x_147:
[----:B------:R-:W-:Y:S05]  /*5420*/  BSYNC B1 ;  /* 0x0000000000017941 */ /* 0x000fea0003800000 */
.L_x_146:
        /* <DEDUP_REMOVED lines=12> */
.L_x_149:
[----:B------:R-:W-:Y:S05]  /*54f0*/  BSYNC B1 ;  /* 0x0000000000017941 */ /* 0x000fea0003800000 */
.L_x_148:
        /* <DEDUP_REMOVED lines=12> */
.L_x_151:
[----:B------:R-:W-:Y:S05]  /*55c0*/  BSYNC B1 ;  /* 0x0000000000017941 */ /* 0x000fea0003800000 */
.L_x_150:
        /* <DEDUP_REMOVED lines=12> */
.L_x_153:
[----:B------:R-:W-:Y:S05]  /*5690*/  BSYNC B1 ;  /* 0x0000000000017941 */ /* 0x000fea0003800000 */
.L_x_152:
        /* <DEDUP_REMOVED lines=12> */
.L_x_155:
[----:B------:R-:W-:Y:S05]  /*5760*/  BSYNC B1 ;  /* 0x0000000000017941 */ /* 0x000fea0003800000 */
.L_x_154:
        /* <DEDUP_REMOVED lines=12> */
.L_x_157:
[----:B------:R-:W-:Y:S05]  /*5830*/  BSYNC B1 ;  /* 0x0000000000017941 */ /* 0x000fea0003800000 */
.L_x_156:
[----:B0----5:R-:W-:Y:S01]  /*5840*/  HADD2.F32 R91, -RZ, R154.H0_H0 ;  /* 0x2000009aff5b7230 */ /* 0x021fe20000004100 */
[----:B------:R-:W-:Y:S01]  /*5850*/  ISETP.GT.AND P1, PT, R0, 0x79, P0 ;  /* 0x000000790000780c */ /* 0x000fe20000724270 */
[----:B------:R-:W-:Y:S01]  /*5860*/  BSSY B1, `(.L_x_158) ;  /* 0x000000c000017945 */ /* 0x000fe20003800000 */
[----:B------:R-:W-:Y:S01]  /*5870*/  IADD3 R99, P0, R8, 0x80, RZ ;  /* 0x0000008008637810 */ /* 0x000fe20007f1e0ff */
[----:B------:R-:W-:Y:S02]  /*5880*/  @P2 IMAD.MOV.U32 R8, RZ, RZ, R168 ;  /* 0x000000ffff082224 */ /* 0x000fe400078e00a8 */
[----:B------:R-:W-:-:S04]  /*5890*/  FMUL R91, R91, R156 ;  /* 0x0000009c5b5b7220 */ /* 0x000fc80000400000 */
[----:B------:R-:W-:-:S05]  /*58a0*/  FFMA R91, R150, R155, R91 ;  /* 0x0000009b965b7223 */ /* 0x000fca000000005b */
[----:B------:R-:W-:-:S04]  /*58b0*/  F2FP.F16.F32.PACK_AB R91, RZ, R91 ;  /* 0x0000005bff5b723e */ /* 0x000fc800000000ff */
[----:B------:R-:W-:Y:S02]  /*58c0*/  PRMT R90, R91, 0x7610, R90 ;  /* 0x000076105b5a7816 */ /* 0x000fe4000000005a */
[----:B------:R-:W-:Y:S01]  /*58d0*/  IADD3.X R91, RZ, R9, RZ, P0, !PT ;  /* 0x00000009ff5b7210 */ /* 0x000fe200007fe4ff */
[----:B------:R-:W-:-:S05]  /*58e0*/  @P2 IMAD.MOV.U32 R9, RZ, RZ, R169 ;  /* 0x000000ffff092224 */ /* 0x000fca00078e00a9 */
[----:B------:R0:W-:Y:S01]  /*58f0*/  @P2 STG.E.U16 desc[UR36][R8.64+0xf0], R90 ;  /* 0x0000f05a08002986 */ /* 0x0001e2000c101524 */
[----:B------:R-:W-:Y:S05]  /*5900*/  @!P1 BRA `(.L_x_159) ;  /* 0x0000000000049947 */ /* 0x000fea0003800000 */
[----:B------:R0:W5:Y:S02]  /*5910*/  LDG.E.LTC128B.U16 R154, desc[UR36][R88.64+0xf2] ;  /* 0x0000f224589a7981 */ /* 0x000164000c1e1520 */
.L_x_159:
[----:B------:R-:W-:Y:S05]  /*5920*/  BSYNC B1 ;  /* 0x0000000000017941 */ /* 0x000fea0003800000 */
.L_x_158:
[----:B0----5:R-:W-:Y:S01]  /*5930*/  HADD2.F32 R9, -RZ, R154.H0_H0 ;  /* 0x2000009aff097230 */ /* 0x021fe20000004100 */
[----:B------:R-:W-:Y:S01]  /*5940*/  ISETP.GT.AND P0, PT, R3, 0x80, PT ;  /* 0x000000800300780c */ /* 0x000fe20003f04270 */
[----:B------:R-:W-:-:S03]  /*5950*/  IMAD R8, R91, R14, RZ ;  /* 0x0000000e5b087224 */ /* 0x000fc600078e02ff */
[----:B--2---:R-:W-:Y:S01]  /*5960*/  FMUL R88, R9, R156 ;  /* 0x0000009c09587220 */ /* 0x004fe20000400000 */
[C---:B------:R-:W-:Y:S01]  /*5970*/  IMAD R97, R99.reuse, R15, R8 ;  /* 0x0000000f63617224 */ /* 0x040fe200078e0208 */
[----:B------:R-:W-:Y:S01]  /*5980*/  ISETP.GT.AND P3, PT, R0, RZ, P0 ;  /* 0x000000ff0000720c */ /* 0x000fe20000764270 */
[----:B------:R-:W-:-:S04]  /*5990*/  IMAD.WIDE.U32 R8, R99, R14, R158 ;  /* 0x0000000e63087225 */ /* 0x000fc800078e009e */
[----:B------:R-:W-:Y:S01]  /*59a0*/  FFMA R151, R151, R155, R88 ;  /* 0x0000009b97977223 */ /* 0x000fe20000000058 */
[----:B------:R-:W-:Y:S01]  /*59b0*/  IMAD.IADD R9, R9, 0x1, R97 ;  /* 0x0000000109097824 */ /* 0x000fe200078e0261 */
[----:B------:R-:W-:-:S03]  /*59c0*/  LEA R88, P2, R8, R10, 0x1 ;  /* 0x0000000a08587211 */ /* 0x000fc600078408ff */
[----:B------:R-:W-:Y:S02]  /*59d0*/  F2FP.F16.F32.PACK_AB R151, RZ, R151 ;  /* 0x00000097ff97723e */ /* 0x000fe400000000ff */
[----:B------:R-:W-:-:S03]  /*59e0*/  LEA.HI.X R89, R8, R11, R9, 0x1, P2 ;  /* 0x0000000b08597211 */ /* 0x000fc600010f0c09 */
[----:B------:R0:W-:Y:S04]  /*59f0*/  @P1 STG.E.U16 desc[UR36][R168.64+0xf2], R151 ;  /* 0x0000f297a8001986 */ /* 0x0001e8000c101524 */
[----:B------:R-:W2:Y:S01]  /*5a00*/  @P3 LDG.E.LTC128B.U16 R154, desc[UR36][R88.64] ;  /* 0x00000024589a3981 */ /* 0x000ea2000c1e1520 */
[----:B------:R-:W-:Y:S01]  /*5a10*/  IMAD.WIDE.U32 R8, R99, R14, R4 ;  /* 0x0000000e63087225 */ /* 0x000fe200078e0004 */
[----:B------:R-:W-:Y:S01]  /*5a20*/  SHF.L.U64.HI R95, R6, 0x8, R7 ;  /* 0x00000008065f7819 */ /* 0x000fe20000010207 */
[----:B------:R-:W-:Y:S01]  /*5a30*/  BSSY B1, `(.L_x_160) ;  /* 0x0000011000017945 */ /* 0x000fe20003800000 */
[----:B------:R-:W-:Y:S01]  /*5a40*/  ISETP.GT.AND P2, PT, R0, 0x1, P0 ;  /* 0x000000010000780c */ /* 0x000fe20000744270 */
[----:B------:R-:W-:Y:S02]  /*5a50*/  IMAD.IADD R9, R97, 0x1, R9 ;  /* 0x0000000161097824 */ /* 0x000fe400078e0209 */
[----:B------:R-:W-:-:S02]  /*5a60*/  IMAD.SHL.U32 R93, R6, 0x100, RZ ;  /* 0x00000100065d7824 */ /* 0x000fc400078e00ff */
[----:B------:R-:W-:-:S03]  /*5a70*/  IMAD.WIDE.U32 R90, R23, R12, R8 ;  /* 0x0000000c175a7225 */ /* 0x000fc600078e0008 */
[----:B------:R-:W-:Y:S01]  /*5a80*/  IADD3 R8, P1, R93, R160, RZ ;  /* 0x000000a05d087210 */ /* 0x000fe20007f3e0ff */
[----:B------:R-:W-:Y:S01]  /*5a90*/  IMAD.IADD R7, R13, 0x1, R91 ;  /* 0x000000010d077824 */ /* 0x000fe200078e025b */
[----:B------:R-:W-:-:S03]  /*5aa0*/  LEA R6, P4, R90, R10, 0x1 ;  /* 0x0000000a5a067211 */ /* 0x000fc600078808ff */
[----:B------:R-:W-:Y:S01]  /*5ab0*/  IMAD.X R9, R95, 0x1, R161, P1 ;  /* 0x000000015f097824 */ /* 0x000fe200008e06a1 */
[----:B------:R-:W-:Y:S01]  /*5ac0*/  LEA.HI.X R7, R90, R11, R7, 0x1, P4 ;  /* 0x0000000b5a077211 */ /* 0x000fe200020f0c07 */
[----:B--2---:R-:W-:-:S05]  /*5ad0*/  HADD2.F32 R15, -RZ, R154.H0_H0 ;  /* 0x2000009aff0f7230 */ /* 0x004fca0000004100 */
[----:B------:R-:W-:-:S04]  /*5ae0*/  FMUL R15, R15, R156 ;  /* 0x0000009c0f0f7220 */ /* 0x000fc80000400000 */
[----:B------:R-:W-:-:S05]  /*5af0*/  FFMA R15, R24, R155, R15 ;  /* 0x0000009b180f7223 */ /* 0x000fca000000000f */
[----:B------:R-:W-:-:S05]  /*5b00*/  F2FP.F16.F32.PACK_AB R15, RZ, R15 ;  /* 0x0000000fff0f723e */ /* 0x000fca00000000ff */
[----:B------:R0:W-:Y:S01]  /*5b10*/  @P3 STG.E.U16 desc[UR36][R8.64], R15 ;  /* 0x0000000f08003986 */ /* 0x0001e2000c101524 */
[----:B------:R-:W-:Y:S05]  /*5b20*/  @!P2 BRA `(.L_x_161) ;  /* 0x000000000004a947 */ /* 0x000fea0003800000 */
[----:B------:R2:W5:Y:S02]  /*5b30*/  LDG.E.LTC128B.U16 R154, desc[UR36][R6.64+0x2] ;  /* 0x00000224069a7981 */ /* 0x000564000c1e1520 */
.L_x_161:
[----:B------:R-:W-:Y:S05]  /*5b40*/  BSYNC B1 ;  /* 0x0000000000017941 */ /* 0x000fea0003800000 */
.L_x_160:
[----:B0----5:R-:W-:Y:S01]  /*5b50*/  HADD2.F32 R15, -RZ, R154.H0_H0 ;  /* 0x2000009aff0f7230 */ /* 0x021fe20000004100 */
[----:B------:R-:W-:Y:S01]  /*5b60*/  ISETP.GT.AND P1, PT, R3, 0x88, PT ;  /* 0x000000880300780c */ /* 0x000fe20003f24270 */
[----:B------:R-:W-:Y:S03]  /*5b70*/  BSSY B1, `(.L_x_162) ;  /* 0x000000f000017945 */ /* 0x000fe60003800000 */
[----:B------:R-:W-:Y:S01]  /*5b80*/  FMUL R24, R15, R156 ;  /* 0x0000009c0f187220 */ /* 0x000fe20000400000 */
[----:B------:R-:W-:Y:S01]  /*5b90*/  IMAD.WIDE.U32 R14, R99, R14, R164 ;  /* 0x0000000e630e7225 */ /* 0x000fe200078e00a4 */
[----:B------:R-:W-:-:S03]  /*5ba0*/  ISETP.GT.AND P3, PT, R0, RZ, P1 ;  /* 0x000000ff0000720c */ /* 0x000fc60000f64270 */
[----:B------:R-:W-:Y:S01]  /*5bb0*/  FFMA R24, R25, R155, R24 ;  /* 0x0000009b19187223 */ /* 0x000fe20000000018 */
[----:B------:R-:W-:Y:S02]  /*5bc0*/  IADD3 R21, P5, R20, R14, RZ ;  /* 0x0000000e14157210 */ /* 0x000fe40007fbe0ff */
[----:B------:R-:W-:Y:S02]  /*5bd0*/  IADD3 R97, R97, R15, RZ ;  /* 0x0000000f61617210 */ /* 0x000fe40007ffe0ff */
[----:B------:R-:W-:Y:S02]  /*5be0*/  F2FP.F16.F32.PACK_AB R24, RZ, R24 ;  /* 0x00000018ff18723e */ /* 0x000fe400000000ff */
[----:B------:R-:W-:Y:S01]  /*5bf0*/  IADD3 R20, P4, R4, R14, RZ ;  /* 0x0000000e04147210 */ /* 0x000fe20007f9e0ff */
[----:B------:R-:W-:Y:S01]  /*5c00*/  IMAD.X R158, R97, 0x1, R159, P5 ;  /* 0x00000001619e7824 */ /* 0x000fe200028e069f */
[C---:B------:R-:W-:Y:S01]  /*5c10*/  LEA R14, P5, R21.reuse, R10, 0x1 ;  /* 0x0000000a150e7211 */ /* 0x040fe200078a08ff */
[----:B------:R0:W-:Y:S03]  /*5c20*/  @P2 STG.E.U16 desc[UR36][R8.64+0x2], R24 ;  /* 0x0000021808002986 */ /* 0x0001e6000c101524 */
[----:B------:R-:W-:Y:S01]  /*5c30*/  LEA.HI.X R15, R21, R11, R158, 0x1, P5 ;  /* 0x0000000b150f7211 */ /* 0x000fe200028f0c9e */
[----:B------:R-:W-:Y:S08]  /*5c40*/  @!P3 BRA `(.L_x_163) ;  /* 0x000000000004b947 */ /* 0x000ff00003800000 */
[----:B------:R0:W5:Y:S02]  /*5c50*/  LDG.E.LTC128B.U16 R154, desc[UR36][R14.64] ;  /* 0x000000240e9a7981 */ /* 0x000164000c1e1520 */
.L_x_163:
[----:B------:R-:W-:Y:S05]  /*5c60*/  BSYNC B1 ;  /* 0x0000000000017941 */ /* 0x000fea0003800000 */
.L_x_162:
[----:B-----5:R-:W-:Y:S01]  /*5c70*/  HADD2.F32 R3, -RZ, R154.H0_H0 ;  /* 0x2000009aff037230 */ /* 0x020fe20000004100 */
[----:B------:R-:W-:Y:S01]  /*5c80*/  ISETP.GT.AND P2, PT, R0, 0x1, P1 ;  /* 0x000000010000780c */ /* 0x000fe20000f44270 */
[----:B------:R-:W-:Y:S01]  /*5c90*/  IMAD.X R21, R5, 0x1, R97, P4 ;  /* 0x0000000105157824 */ /* 0x000fe200020e0661 */
[----:B------:R-:W-:Y:S01]  /*5ca0*/  IADD3 R4, P4, R8, R157, RZ ;  /* 0x0000009d08047210 */ /* 0x000fe20007f9e0ff */
[----:B------:R-:W-:Y:S01]  /*5cb0*/  BSSY B1, `(.L_x_164) ;  /* 0x000000c000017945 */ /* 0x000fe20003800000 */
[----:B------:R-:W-:Y:S01]  /*5cc0*/  FMUL R3, R3, R156 ;  /* 0x0000009c03037220 */ /* 0x000fe20000400000 */
[----:B0-----:R-:W-:-:S04]  /*5cd0*/  IMAD.WIDE.U32 R14, R23, R12, R20 ;  /* 0x0000000c170e7225 */ /* 0x001fc800078e0014 */
[----:B------:R-:W-:Y:S01]  /*5ce0*/  FFMA R3, R26, R155, R3 ;  /* 0x0000009b1a037223 */ /* 0x000fe20000000003 */
[----:B------:R-:W-:Y:S01]  /*5cf0*/  IMAD.X R5, R9, 0x1, R167, P4 ;  /* 0x0000000109057824 */ /* 0x000fe200020e06a7 */
[----:B------:R-:W-:Y:S01]  /*5d00*/  LEA R10, P5, R14, R10, 0x1 ;  /* 0x0000000a0e0a7211 */ /* 0x000fe200078a08ff */
[----:B------:R-:W-:Y:S02]  /*5d10*/  IMAD.IADD R13, R13, 0x1, R15 ;  /* 0x000000010d0d7824 */ /* 0x000fe400078e020f */
[----:B------:R-:W-:-:S03]  /*5d20*/  F2FP.F16.F32.PACK_AB R3, RZ, R3 ;  /* 0x00000003ff03723e */ /* 0x000fc600000000ff */
[----:B------:R-:W-:Y:S02]  /*5d30*/  LEA.HI.X R11, R14, R11, R13, 0x1, P5 ;  /* 0x0000000b0e0b7211 */ /* 0x000fe400028f0c0d */
[----:B------:R0:W-:Y:S01]  /*5d40*/  @P3 STG.E.U16 desc[UR36][R4.64], R3 ;  /* 0x0000000304003986 */ /* 0x0001e2000c101524 */
[----:B------:R-:W-:Y:S05]  /*5d50*/  @!P2 BRA `(.L_x_165) ;  /* 0x000000000004a947 */ /* 0x000fea0003800000 */
[----:B------:R0:W5:Y:S02]  /*5d60*/  LDG.E.LTC128B.U16 R154, desc[UR36][R10.64+0x2] ;  /* 0x000002240a9a7981 */ /* 0x000164000c1e1520 */
.L_x_165:
[----:B------:R-:W-:Y:S05]  /*5d70*/  BSYNC B1 ;  /* 0x0000000000017941 */ /* 0x000fea0003800000 */
.L_x_164:
[----:B0----5:R-:W-:Y:S01]  /*5d80*/  HADD2.F32 R3, -RZ, R154.H0_H0 ;  /* 0x2000009aff037230 */ /* 0x021fe20000004100 */
[----:B------:R-:W-:Y:S01]  /*5d90*/  ISETP.GT.AND P3, PT, R0, 0x8, P0 ;  /* 0x000000080000780c */ /* 0x000fe20000764270 */
[----:B------:R-:W-:Y:S03]  /*5da0*/  BSSY B1, `(.L_x_166) ;  /* 0x0000007000017945 */ /* 0x000fe60003800000 */
[----:B------:R-:W-:-:S04]  /*5db0*/  FMUL R12, R3, R156 ;  /* 0x0000009c030c7220 */ /* 0x000fc80000400000 */
[----:B------:R-:W-:-:S05]  /*5dc0*/  FFMA R12, R27, R155, R12 ;  /* 0x0000009b1b0c7223 */ /* 0x000fca000000000c */
[----:B------:R-:W-:-:S05]  /*5dd0*/  F2FP.F16.F32.PACK_AB R12, RZ, R12 ;  /* 0x0000000cff0c723e */ /* 0x000fca00000000ff */
[----:B------:R0:W-:Y:S01]  /*5de0*/  @P2 STG.E.U16 desc[UR36][R4.64+0x2], R12 ;  /* 0x0000020c04002986 */ /* 0x0001e2000c101524 */
[----:B------:R-:W-:Y:S05]  /*5df0*/  @!P3 BRA `(.L_x_167) ;  /* 0x000000000004b947 */ /* 0x000fea0003800000 */
[----:B------:R0:W5:Y:S02]  /*5e00*/  LDG.E.LTC128B.U16 R154, desc[UR36][R6.64+0x10] ;  /* 0x00001024069a7981 */ /* 0x000164000c1e1520 */
.L_x_167:
[----:B------:R-:W-:Y:S05]  /*5e10*/  BSYNC B1 ;  /* 0x0000000000017941 */ /* 0x000fea0003800000 */
.L_x_166:
[----:B-----5:R-:W-:Y:S01]  /*5e20*/  HADD2.F32 R3, -RZ, R154.H0_H0 ;  /* 0x2000009aff037230 */ /* 0x020fe20000004100 */
[----:B------:R-:W-:Y:S01]  /*5e30*/  ISETP.GT.AND P2, PT, R0, 0x9, P0 ;  /* 0x000000090000780c */ /* 0x000fe20000744270 */
[----:B0-----:R-:W-:Y:S01]  /*5e40*/  IMAD.MOV.U32 R4, RZ, RZ, R8 ;  /* 0x000000ffff047224 */ /* 0x001fe200078e0008 */
[----:B------:R-:W-:Y:S01]  /*5e50*/  BSSY B1, `(.L_x_168) ;  /* 0x0000008000017945 */ /* 0x000fe20003800000 */
[----:B------:R-:W-:Y:S02]  /*5e60*/  IMAD.MOV.U32 R5, RZ, RZ, R9 ;  /* 0x000000ffff057224 */ /* 0x000fe400078e0009 */
[----:B------:R-:W-:-:S04]  /*5e70*/  FMUL R3, R3, R156 ;  /* 0x0000009c03037220 */ /* 0x000fc80000400000 */
[----:B------:R-:W-:-:S05]  /*5e80*/  FFMA R3, R28, R155, R3 ;  /* 0x0000009b1c037223 */ /* 0x000fca0000000003 */
[----:B------:R-:W-:-:S05]  /*5e90*/  F2FP.F16.F32.PACK_AB R3, RZ, R3 ;  /* 0x00000003ff03723e */ /* 0x000fca00000000ff */
[----:B------:R0:W-:Y:S01]  /*5ea0*/  @P3 STG.E.U16 desc[UR36][R4.64+0x10], R3 ;  /* 0x0000100304003986 */ /* 0x0001e2000c101524 */
[----:B------:R-:W-:Y:S05]  /*5eb0*/  @!P2 BRA `(.L_x_169) ;  /* 0x000000000004a947 */ /* 0x000fea0003800000 */
[----:B------:R0:W5:Y:S02]  /*5ec0*/  LDG.E.LTC128B.U16 R154, desc[UR36][R6.64+0x12] ;  /* 0x00001224069a7981 */ /* 0x000164000c1e1520 */
.L_x_169:
[----:B------:R-:W-:Y:S05]  /*5ed0*/  BSYNC B1 ;  /* 0x0000000000017941 */ /* 0x000fea0003800000 */
.L_x_168:
        /* <DEDUP_REMOVED lines=9> */
.L_x_171:
[----:B------:R-:W-:Y:S05]  /*5f70*/  BSYNC B1 ;  /* 0x0000000000017941 */ /* 0x000fea0003800000 */
.L_x_170:
[----:B-----5:R-:W-:Y:S01]  /*5f80*/  HADD2.F32 R3, -RZ, R154.H0_H0 ;  /* 0x2000009aff037230 */ /* 0x020fe20000004100 */
[----:B------:R-:W-:Y:S01]  /*5f90*/  IADD3 R8, P3, R157, R8, RZ ;  /* 0x000000089d087210 */ /* 0x000fe20007f7e0ff */
[----:B------:R-:W-:Y:S01]  /*5fa0*/  BSSY B1, `(.L_x_172) ;  /* 0x0000009000017945 */ /* 0x000fe20003800000 */
[----:B------:R-:W-:Y:S02]  /*5fb0*/  ISETP.GT.AND P2, PT, R0, 0x9, P1 ;  /* 0x000000090000780c */ /* 0x000fe40000f44270 */
[----:B------:R-:W-:Y:S01]  /*5fc0*/  FMUL R3, R3, R156 ;  /* 0x0000009c03037220 */ /* 0x000fe20000400000 */
[----:B------:R-:W-:-:S03]  /*5fd0*/  IMAD.X R9, R167, 0x1, R9, P3 ;  /* 0x00000001a7097824 */ /* 0x000fc600018e0609 */
[----:B------:R-:W-:-:S05]  /*5fe0*/  FFMA R3, R30, R155, R3 ;  /* 0x0000009b1e037223 */ /* 0x000fca0000000003 */
[----:B------:R-:W-:-:S05]  /*5ff0*/  F2FP.F16.F32.PACK_AB R3, RZ, R3 ;  /* 0x00000003ff03723e */ /* 0x000fca00000000ff */
[----:B------:R0:W-:Y:S01]  /*6000*/  @P4 STG.E.U16 desc[UR36][R8.64+0x10], R3 ;  /* 0x0000100308004986 */ /* 0x0001e2000c101524 */
[----:B------:R-:W-:Y:S05]  /*6010*/  @!P2 BRA `(.L_x_173) ;  /* 0x000000000004a947 */ /* 0x000fea0003800000 */
[----:B------:R0:W5:Y:S02]  /*6020*/  LDG.E.LTC128B.U16 R154, desc[UR36][R10.64+0x12] ;  /* 0x000012240a9a7981 */ /* 0x000164000c1e1520 */
.L_x_173:
[----:B------:R-:W-:Y:S05]  /*6030*/  BSYNC B1 ;  /* 0x0000000000017941 */ /* 0x000fea0003800000 */
.L_x_172:
[----:B0----5:R-:W-:Y:S01]  /*6040*/  HADD2.F32 R3, -RZ, R154.H0_H0 ;  /* 0x2000009aff037230 */ /* 0x021fe20000004100 */
[----:B------:R-:W-:Y:S01]  /*6050*/  ISETP.GT.AND P3, PT, R0, 0x10, P0 ;  /* 0x000000100000780c */ /* 0x000fe20000764270 */
[----:B------:R-:W-:Y:S03]  /*6060*/  BSSY B1, `(.L_x_174) ;  /* 0x0000009000017945 */ /* 0x000fe60003800000 */
[----:B------:R-:W-:-:S04]  /*6070*/  FMUL R8, R3, R156 ;  /* 0x0000009c03087220 */ /* 0x000fc80000400000 */
[----:B------:R-:W-:Y:S01]  /*6080*/  FFMA R31, R31, R155, R8 ;  /* 0x0000009b1f1f7223 */ /* 0x000fe20000000008 */
[----:B------:R-:W-:-:S04]  /*6090*/  IADD3 R8, P4, P5, R157, R160, R93 ;  /* 0x000000a09d087210 */ /* 0x000fc80007d9e05d */
[----:B------:R-:W-:Y:S02]  /*60a0*/  F2FP.F16.F32.PACK_AB R31, RZ, R31 ;  /* 0x0000001fff1f723e */ /* 0x000fe400000000ff */
[----:B------:R-:W-:-:S05]  /*60b0*/  IADD3.X R9, R167, R161, R95, P4, P5 ;  /* 0x000000a1a7097210 */ /* 0x000fca00027ea45f */
[----:B------:R0:W-:Y:S01]  /*60c0*/  @P2 STG.E.U16 desc[UR36][R8.64+0x12], R31 ;  /* 0x0000121f08002986 */ /* 0x0001e2000c101524 */
[----:B------:R-:W-:Y:S05]  /*60d0*/  @!P3 BRA `(.L_x_175) ;  /* 0x000000000004b947 */ /* 0x000fea0003800000 */
[----:B------:R0:W5:Y:S02]  /*60e0*/  LDG.E.LTC128B.U16 R154, desc[UR36][R6.64+0x20] ;  /* 0x00002024069a7981 */ /* 0x000164000c1e1520 */
.L_x_175:
[----:B------:R-:W-:Y:S05]  /*60f0*/  BSYNC B1 ;  /* 0x0000000000017941 */ /* 0x000fea0003800000 */
.L_x_174:
[----:B-----5:R-:W-:Y:S01]  /*6100*/  HADD2.F32 R3, -RZ, R154.H0_H0 ;  /* 0x2000009aff037230 */ /* 0x020fe20000004100 */
        /* <DEDUP_REMOVED lines=8> */
.L_x_177:
[----:B------:R-:W-:Y:S05]  /*6190*/  BSYNC B1 ;  /* 0x0000000000017941 */ /* 0x000fea0003800000 */
.L_x_176:
        /* <DEDUP_REMOVED lines=9> */
.L_x_179:
[----:B------:R-:W-:Y:S05]  /*6230*/  BSYNC B1 ;  /* 0x0000000000017941 */ /* 0x000fea0003800000 */
.L_x_178:
        /* <DEDUP_REMOVED lines=9> */
.L_x_181:
[----:B------:R-:W-:Y:S05]  /*62d0*/  BSYNC B1 ;  /* 0x0000000000017941 */ /* 0x000fea0003800000 */
.L_x_180:
        /* <DEDUP_REMOVED lines=9> */
.L_x_183:
[----:B------:R-:W-:Y:S05]  /*6370*/  BSYNC B1 ;  /* 0x0000000000017941 */ /* 0x000fea0003800000 */
.L_x_182:
        /* <DEDUP_REMOVED lines=9> */
.L_x_185:
[----:B------:R-:W-:Y:S05]  /*6410*/  BSYNC B1 ;  /* 0x0000000000017941 */ /* 0x000fea0003800000 */
.L_x_184:
        /* <DEDUP_REMOVED lines=9> */
.L_x_187:
[----:B------:R-:W-:Y:S05]  /*64b0*/  BSYNC B1 ;  /* 0x0000000000017941 */ /* 0x000fea0003800000 */
.L_x_186:
        /* <DEDUP_REMOVED lines=9> */
.L_x_189:
[----:B------:R-:W-:Y:S05]  /*6550*/  BSYNC B1 ;  /* 0x0000000000017941 */ /* 0x000fea0003800000 */
.L_x_188:
        /* <DEDUP_REMOVED lines=9> */
.L_x_191:
[----:B------:R-:W-:Y:S05]  /*65f0*/  BSYNC B1 ;  /* 0x0000000000017941 */ /* 0x000fea0003800000 */
.L_x_190:
        /* <DEDUP_REMOVED lines=9> */
.L_x_193:
[----:B------:R-:W-:Y:S05]  /*6690*/  BSYNC B1 ;  /* 0x0000000000017941 */ /* 0x000fea0003800000 */
.L_x_192:
        /* <DEDUP_REMOVED lines=9> */
.L_x_195:
[----:B------:R-:W-:Y:S05]  /*6730*/  BSYNC B1 ;  /* 0x0000000000017941 */ /* 0x000fea0003800000 */
.L_x_194:
        /* <DEDUP_REMOVED lines=9> */
.L_x_197:
[----:B------:R-:W-:Y:S05]  /*67d0*/  BSYNC B1 ;  /* 0x0000000000017941 */ /* 0x000fea0003800000 */
.L_x_196:
        /* <DEDUP_REMOVED lines=9> */
.L_x_199:
[----:B------:R-:W-:Y:S05]  /*6870*/  BSYNC B1 ;  /* 0x0000000000017941 */ /* 0x000fea0003800000 */
.L_x_198:
        /* <DEDUP_REMOVED lines=9> */
.L_x_201:
[----:B------:R-:W-:Y:S05]  /*6910*/  BSYNC B1 ;  /* 0x0000000000017941 */ /* 0x000fea0003800000 */
.L_x_200:
        /* <DEDUP_REMOVED lines=9> */
.L_x_203:
[----:B------:R-:W-:Y:S05]  /*69b0*/  BSYNC B1 ;  /* 0x0000000000017941 */ /* 0x000fea0003800000 */
.L_x_202:
        /* <DEDUP_REMOVED lines=9> */
.L_x_205:
[----:B------:R-:W-:Y:S05]  /*6a50*/  BSYNC B1 ;  /* 0x0000000000017941 */ /* 0x000fea0003800000 */
.L_x_204:
        /* <DEDUP_REMOVED lines=9> */
.L_x_207:
[----:B------:R-:W-:Y:S05]  /*6af0*/  BSYNC B1 ;  /* 0x0000000000017941 */ /* 0x000fea0003800000 */
.L_x_206:
        /* <DEDUP_REMOVED lines=9> */
.L_x_209:
[----:B------:R-:W-:Y:S05]  /*6b90*/  BSYNC B1 ;  /* 0x0000000000017941 */ /* 0x000fea0003800000 */
.L_x_208:
        /* <DEDUP_REMOVED lines=9> */
.L_x_211:
[----:B------:R-:W-:Y:S05]  /*6c30*/  BSYNC B1 ;  /* 0x0000000000017941 */ /* 0x000fea0003800000 */
.L_x_210:
        /* <DEDUP_REMOVED lines=9> */
.L_x_213:
[----:B------:R-:W-:Y:S05]  /*6cd0*/  BSYNC B1 ;  /* 0x0000000000017941 */ /* 0x000fea0003800000 */
.L_x_212:
        /* <DEDUP_REMOVED lines=9> */
.L_x_215:
[----:B------:R-:W-:Y:S05]  /*6d70*/  BSYNC B1 ;  /* 0x0000000000017941 */ /* 0x000fea0003800000 */
.L_x_214:
        /* <DEDUP_REMOVED lines=9> */
.L_x_217:
[----:B------:R-:W-:Y:S05]  /*6e10*/  BSYNC B1 ;  /* 0x0000000000017941 */ /* 0x000fea0003800000 */
.L_x_216:
        /* <DEDUP_REMOVED lines=9> */
.L_x_219:
[----:B------:R-:W-:Y:S05]  /*6eb0*/  BSYNC B1 ;  /* 0x0000000000017941 */ /* 0x000fea0003800000 */
.L_x_218:
        /* <DEDUP_REMOVED lines=9> */
.L_x_221:
[----:B------:R-:W-:Y:S05]  /*6f50*/  BSYNC B1 ;  /* 0x0000000000017941 */ /* 0x000fea0003800000 */
.L_x_220:
        /* <DEDUP_REMOVED lines=9> */
.L_x_223:
[----:B------:R-:W-:Y:S05]  /*6ff0*/  BSYNC B1 ;  /* 0x0000000000017941 */ /* 0x000fea0003800000 */
.L_x_222:
        /* <DEDUP_REMOVED lines=9> */
.L_x_225:
[----:B------:R-:W-:Y:S05]  /*7090*/  BSYNC B1 ;  /* 0x0000000000017941 */ /* 0x000fea0003800000 */
.L_x_224:
        /* <DEDUP_REMOVED lines=9> */
.L_x_227:
[----:B------:R-:W-:Y:S05]  /*7130*/  BSYNC B1 ;  /* 0x0000000000017941 */ /* 0x000fea0003800000 */
.L_x_226:
        /* <DEDUP_REMOVED lines=9> */
.L_x_229:
[----:B------:R-:W-:Y:S05]  /*71d0*/  BSYNC B1 ;  /* 0x0000000000017941 */ /* 0x000fea0003800000 */
.L_x_228:
        /* <DEDUP_REMOVED lines=9> */
.L_x_231:
[----:B------:R-:W-:Y:S05]  /*7270*/  BSYNC B1 ;  /* 0x0000000000017941 */ /* 0x000fea0003800000 */
.L_x_230:
        /* <DEDUP_REMOVED lines=9> */
.L_x_233:
[----:B------:R-:W-:Y:S05]  /*7310*/  BSYNC B1 ;  /* 0x0000000000017941 */ /* 0x000fea0003800000 */
.L_x_232:
        /* <DEDUP_REMOVED lines=9> */
.L_x_235:
[----:B------:R-:W-:Y:S05]  /*73b0*/  BSYNC B1 ;  /* 0x0000000000017941 */ /* 0x000fea0003800000 */
.L_x_234:
        /* <DEDUP_REMOVED lines=9> */
.L_x_237:
[----:B------:R-:W-:Y:S05]  /*7450*/  BSYNC B1 ;  /* 0x0000000000017941 */ /* 0x000fea0003800000 */
.L_x_236:
        /* <DEDUP_REMOVED lines=9> */
.L_x_239:
[----:B------:R-:W-:Y:S05]  /*74f0*/  BSYNC B1 ;  /* 0x0000000000017941 */ /* 0x000fea0003800000 */
.L_x_238:
        /* <DEDUP_REMOVED lines=9> */
.L_x_241:
[----:B------:R-:W-:Y:S05]  /*7590*/  BSYNC B1 ;  /* 0x0000000000017941 */ /* 0x000fea0003800000 */
.L_x_240:
        /* <DEDUP_REMOVED lines=9> */
.L_x_243:
[----:B------:R-:W-:Y:S05]  /*7630*/  BSYNC B1 ;  /* 0x0000000000017941 */ /* 0x000fea0003800000 */
.L_x_242:
        /* <DEDUP_REMOVED lines=9> */
.L_x_245:
[----:B------:R-:W-:Y:S05]  /*76d0*/  BSYNC B1 ;  /* 0x0000000000017941 */ /* 0x000fea0003800000 */
.L_x_244:
        /* <DEDUP_REMOVED lines=9> */
.L_x_247:
[----:B------:R-:W-:Y:S05]  /*7770*/  BSYNC B1 ;  /* 0x0000000000017941 */ /* 0x000fea0003800000 */
.L_x_246:
        /* <DEDUP_REMOVED lines=9> */
.L_x_249:
[----:B------:R-:W-:Y:S05]  /*7810*/  BSYNC B1 ;  /* 0x0000000000017941 */ /* 0x000fea0003800000 */
.L_x_248:
        /* <DEDUP_REMOVED lines=9> */
.L_x_251:
[----:B------:R-:W-:Y:S05]  /*78b0*/  BSYNC B1 ;  /* 0x0000000000017941 */ /* 0x000fea0003800000 */
.L_x_250:
        /* <DEDUP_REMOVED lines=9> */
.L_x_253:
[----:B------:R-:W-:Y:S05]  /*7950*/  BSYNC B1 ;  /* 0x0000000000017941 */ /* 0x000fea0003800000 */
.L_x_252:
        /* <DEDUP_REMOVED lines=9> */
.L_x_255:
[----:B------:R-:W-:Y:S05]  /*79f0*/  BSYNC B1 ;  /* 0x0000000000017941 */ /* 0x000fea0003800000 */
.L_x_254:
        /* <DEDUP_REMOVED lines=9> */
.L_x_257:
[----:B------:R-:W-:Y:S05]  /*7a90*/  BSYNC B1 ;  /* 0x0000000000017941 */ /* 0x000fea0003800000 */
.L_x_256:
        /* <DEDUP_REMOVED lines=9> */
.L_x_259:
[----:B------:R-:W-:Y:S05]  /*7b30*/  BSYNC B1 ;  /* 0x0000000000017941 */ /* 0x000fea0003800000 */
.L_x_258:
        /* <DEDUP_REMOVED lines=9> */
.L_x_261:
[----:B------:R-:W-:Y:S05]  /*7bd0*/  BSYNC B1 ;  /* 0x0000000000017941 */ /* 0x000fea0003800000 */
.L_x_260:
        /* <DEDUP_REMOVED lines=9> */
.L_x_263:
[----:B------:R-:W-:Y:S05]  /*7c70*/  BSYNC B1 ;  /* 0x0000000000017941 */ /* 0x000fea0003800000 */
.L_x_262:
        /* <DEDUP_REMOVED lines=9> */
.L_x_265:
[----:B------:R-:W-:Y:S05]  /*7d10*/  BSYNC B1 ;  /* 0x0000000000017941 */ /* 0x000fea0003800000 */
.L_x_264:
        /* <DEDUP_REMOVED lines=9> */
.L_x_267:
[----:B------:R-:W-:Y:S05]  /*7db0*/  BSYNC B1 ;  /* 0x0000000000017941 */ /* 0x000fea0003800000 */
.L_x_266:
        /* <DEDUP_REMOVED lines=9> */
.L_x_269:
[----:B------:R-:W-:Y:S05]  /*7e50*/  BSYNC B1 ;  /* 0x0000000000017941 */ /* 0x000fea0003800000 */
.L_x_268:
        /* <DEDUP_REMOVED lines=9> */
.L_x_271:
[----:B------:R-:W-:Y:S05]  /*7ef0*/  BSYNC B1 ;  /* 0x0000000000017941 */ /* 0x000fea0003800000 */
.L_x_270:
        /* <DEDUP_REMOVED lines=9> */
.L_x_273:
[----:B------:R-:W-:Y:S05]  /*7f90*/  BSYNC B1 ;  /* 0x0000000000017941 */ /* 0x000fea0003800000 */
.L_x_272:
        /* <DEDUP_REMOVED lines=9> */
.L_x_275:
[----:B------:R-:W-:Y:S05]  /*8030*/  BSYNC B1 ;  /* 0x0000000000017941 */ /* 0x000fea0003800000 */
.L_x_274:
        /* <DEDUP_REMOVED lines=9> */
.L_x_277:
[----:B------:R-:W-:Y:S05]  /*80d0*/  BSYNC B1 ;  /* 0x0000000000017941 */ /* 0x000fea0003800000 */
.L_x_276:
        /* <DEDUP_REMOVED lines=9> */
.L_x_279:
[----:B------:R-:W-:Y:S05]  /*8170*/  BSYNC B1 ;  /* 0x0000000000017941 */ /* 0x000fea0003800000 */
.L_x_278:
        /* <DEDUP_REMOVED lines=9> */
.L_x_281:
[----:B------:R-:W-:Y:S05]  /*8210*/  BSYNC B1 ;  /* 0x0000000000017941 */ /* 0x000fea0003800000 */
.L_x_280:
[----:B0----5:R-:W-:Y:S01]  /*8220*/  HADD2.F32 R3, -RZ, R154.H0_H0 ;  /* 0x2000009aff037230 */ /* 0x021fe20000004100 */
[----:B------:R-:W-:Y:S01]  /*8230*/  ISETP.GT.AND P2, PT, R0, 0x78, P1 ;  /* 0x000000780000780c */ /* 0x000fe20000f44270 */
[----:B------:R-:W-:Y:S03]  /*8240*/  BSSY B1, `(.L_x_282) ;  /* 0x0000007000017945 */ /* 0x000fe60003800000 */
[----:B--2---:R-:W-:-:S04]  /*8250*/  FMUL R6, R3, R156 ;  /* 0x0000009c03067220 */ /* 0x004fc80000400000 */
[----:B------:R-:W-:-:S05]  /*8260*/  FFMA R6, R85, R155, R6 ;  /* 0x0000009b55067223 */ /* 0x000fca0000000006 */
[----:B------:R-:W-:-:S05]  /*8270*/  F2FP.F16.F32.PACK_AB R6, RZ, R6 ;  /* 0x00000006ff06723e */ /* 0x000fca00000000ff */
[----:B------:R0:W-:Y:S01]  /*8280*/  @P0 STG.E.U16 desc[UR36][R4.64+0xf2], R6 ;  /* 0x0000f20604000986 */ /* 0x0001e2000c101524 */
[----:B------:R-:W-:Y:S05]  /*8290*/  @!P2 BRA `(.L_x_283) ;  /* 0x000000000004a947 */ /* 0x000fea0003800000 */
[----:B------:R2:W5:Y:S02]  /*82a0*/  LDG.E.LTC128B.U16 R154, desc[UR36][R10.64+0xf0] ;  /* 0x0000f0240a9a7981 */ /* 0x000564000c1e1520 */
.L_x_283:
[----:B------:R-:W-:Y:S05]  /*82b0*/  BSYNC B1 ;  /* 0x0000000000017941 */ /* 0x000fea0003800000 */
.L_x_282:
[----:B-----5:R-:W-:Y:S01]  /*82c0*/  HADD2.F32 R3, -RZ, R154.H0_H0 ;  /* 0x2000009aff037230 */ /* 0x020fe20000004100 */
[----:B0-----:R-:W-:Y:S01]  /*82d0*/  @P2 MOV R4, R8 ;  /* 0x0000000800042202 */ /* 0x001fe20000000f00 */
[----:B------:R-:W-:Y:S01]  /*82e0*/  @P2 IMAD.MOV.U32 R5, RZ, RZ, R9 ;  /* 0x000000ffff052224 */ /* 0x000fe200078e0009 */
[----:B------:R-:W-:Y:S01]  /*82f0*/  ISETP.GT.AND P1, PT, R0, 0x79, P1 ;  /* 0x000000790000780c */ /* 0x000fe20000f24270 */
[----:B------:R-:W-:Y:S01]  /*8300*/  BSSY B1, `(.L_x_284) ;  /* 0x0000007000017945 */ /* 0x000fe20003800000 */
[----:B------:R-:W-:-:S04]  /*8310*/  FMUL R3, R3, R156 ;  /* 0x0000009c03037220 */ /* 0x000fc80000400000 */
[----:B------:R-:W-:-:S05]  /*8320*/  FFMA R3, R86, R155, R3 ;  /* 0x0000009b56037223 */ /* 0x000fca0000000003 */
[----:B------:R-:W-:-:S05]  /*8330*/  F2FP.F16.F32.PACK_AB R3, RZ, R3 ;  /* 0x00000003ff03723e */ /* 0x000fca00000000ff */
[----:B------:R0:W-:Y:S01]  /*8340*/  @P2 STG.E.U16 desc[UR36][R4.64+0xf0], R3 ;  /* 0x0000f00304002986 */ /* 0x0001e2000c101524 */
[----:B------:R-:W-:Y:S05]  /*8350*/  @!P1 BRA `(.L_x_285) ;  /* 0x0000000000049947 */ /* 0x000fea0003800000 */
[----:B------:R0:W5:Y:S02]  /*8360*/  LDG.E.LTC128B.U16 R154, desc[UR36][R10.64+0xf2] ;  /* 0x0000f2240a9a7981 */ /* 0x000164000c1e1520 */
.L_x_285:
[----:B------:R-:W-:Y:S05]  /*8370*/  BSYNC B1 ;  /* 0x0000000000017941 */ /* 0x000fea0003800000 */
.L_x_284:
[----:B------:R-:W-:Y:S05]  /*8380*/  @!P1 BRA `(.L_x_286) ;  /* 0x0000002400449947 */ /* 0x000fea0003800000 */
[----:B0----5:R-:W-:-:S05]  /*8390*/  HADD2.F32 R3, -RZ, R154.H0_H0 ;  /* 0x2000009aff037230 */ /* 0x021fca0000004100 */
[----:B------:R-:W-:-:S04]  /*83a0*/  FMUL R0, R3, R156 ;  /* 0x0000009c03007220 */ /* 0x000fc80000400000 */
[----:B------:R-:W-:-:S05]  /*83b0*/  FFMA R0, R87, R155, R0 ;  /* 0x0000009b57007223 */ /* 0x000fca0000000000 */
[----:B------:R-:W-:-:S05]  /*83c0*/  F2FP.F16.F32.PACK_AB R0, RZ, R0 ;  /* 0x00000000ff00723e */ /* 0x000fca00000000ff */
[----:B------:R0:W-:Y:S01]  /*83d0*/  STG.E.U16 desc[UR36][R8.64+0xf2], R0 ;  /* 0x0000f20008007986 */ /* 0x0001e2000c101524 */
[----:B------:R-:W-:Y:S05]  /*83e0*/  BRA `(.L_x_286) ;  /* 0x00000024002c7947 */ /* 0x000fea0003800000 */
.L_x_35:
[----:B------:R-:W-:Y:S01]  /*83f0*/  ULDC.64 UR4, c[0x0][0x5c0] ;  /* 0x0001700000047ab9 */ /* 0x000fe20000000a00 */
[-C--:B------:R-:W-:Y:S01]  /*8400*/  FMUL R88, R88, R155.reuse ;  /* 0x0000009b58587220 */ /* 0x080fe20000400000 */
[----:B------:R-:W-:Y:S01]  /*8410*/  LEA R4, P0, R168, UR4, 0x1 ;  /* 0x00000004a8047c11 */ /* 0x000fe2000f8008ff */
[----:B------:R-:W-:Y:S01]  /*8420*/  IMAD.SHL.U32 R11, R6, 0x10, RZ ;  /* 0x00000010060b7824 */ /* 0x000fe200078e00ff */
[----:B------:R-:W-:Y:S01]  /*8430*/  ISETP.GT.AND P2, PT, R0, 0x1, P3 ;  /* 0x000000010000780c */ /* 0x000fe20001f44270 */
[-C--:B------:R-:W-:Y:S01]  /*8440*/  FMUL R89, R89, R155.reuse ;  /* 0x0000009b59597220 */ /* 0x080fe20000400000 */
[----:B------:R-:W-:Y:S01]  /*8450*/  LEA.HI.X R5, R168, UR5, R171, 0x1, P0 ;  /* 0x00000005a8057c11 */ /* 0x000fe200080f0cab */
[-C--:B------:R-:W-:Y:S01]  /*8460*/  FMUL R90, R90, R155.reuse ;  /* 0x0000009b5a5a7220 */ /* 0x080fe20000400000 */
[----:B------:R-:W-:Y:S01]  /*8470*/  ISETP.GT.AND P0, PT, R3, 0x8, PT ;  /* 0x000000080300780c */ /* 0x000fe20003f04270 */
[-C--:B------:R-:W-:Y:S01]  /*8480*/  FMUL R91, R91, R155.reuse ;  /* 0x0000009b5b5b7220 */ /* 0x080fe20000400000 */
[----:B------:R-:W-:Y:S01]  /*8490*/  F2FP.F16.F32.PACK_AB R88, RZ, R88 ;  /* 0x00000058ff58723e */ /* 0x000fe200000000ff */
[-C--:B------:R-:W-:Y:S01]  /*84a0*/  FMUL R92, R92, R155.reuse ;  /* 0x0000009b5c5c7220 */ /* 0x080fe20000400000 */
[----:B------:R-:W-:Y:S01]  /*84b0*/  ISETP.GT.AND P4, PT, R0, RZ, P0 ;  /* 0x000000ff0000720c */ /* 0x000fe20000784270 */
[-C--:B------:R-:W-:Y:S01]  /*84c0*/  FMUL R93, R93, R155.reuse ;  /* 0x0000009b5d5d7220 */ /* 0x080fe20000400000 */
[----:B------:R-:W-:Y:S01]  /*84d0*/  SHF.L.U64.HI R9, R6, 0x4, R7 ;  /* 0x0000000406097819 */ /* 0x000fe20000010207 */
[----:B------:R-:W-:Y:S01]  /*84e0*/  @P1 STG.E.U16 desc[UR36][R4.64], R88 ;  /* 0x0000005804001986 */ /* 0x000fe2000c101524 */
[----:B------:R-:W-:Y:S01]  /*84f0*/  IADD3 R12, P5, R11, R4, RZ ;  /* 0x000000040b0c7210 */ /* 0x000fe20007fbe0ff */
[-C--:B------:R-:W-:Y:S01]  /*8500*/  FMUL R94, R94, R155.reuse ;  /* 0x0000009b5e5e7220 */ /* 0x080fe20000400000 */
[----:B------:R-:W-:Y:S01]  /*8510*/  ISETP.GT.AND P1, PT, R0, 0x1, P0 ;  /* 0x000000010000780c */ /* 0x000fe20000724270 */
[----:B------:R-:W-:Y:S01]  /*8520*/  FMUL R95, R95, R155 ;  /* 0x0000009b5f5f7220 */ /* 0x000fe20000400000 */
[----:B------:R-:W-:Y:S01]  /*8530*/  F2FP.F16.F32.PACK_AB R89, RZ, R89 ;  /* 0x00000059ff59723e */ /* 0x000fe200000000ff */
[----:B------:R-:W-:Y:S01]  /*8540*/  IMAD.X R13, R9, 0x1, R5, P5 ;  /* 0x00000001090d7824 */ /* 0x000fe200028e0605 */
[----:B------:R-:W-:Y:S01]  /*8550*/  F2FP.F16.F32.PACK_AB R90, RZ, R90 ;  /* 0x0000005aff5a723e */ /* 0x000fe200000000ff */
[----:B------:R-:W-:Y:S01]  /*8560*/  FMUL R96, R96, R155 ;  /* 0x0000009b60607220 */ /* 0x000fe20000400000 */
[----:B------:R-:W-:Y:S01]  /*8570*/  F2FP.F16.F32.PACK_AB R91, RZ, R91 ;  /* 0x0000005bff5b723e */ /* 0x000fe200000000ff */
[----:B------:R-:W-:Y:S01]  /*8580*/  @P2 STG.E.U16 desc[UR36][R4.64+0x2], R89 ;  /* 0x0000025904002986 */ /* 0x000fe2000c101524 */
[C---:B------:R-:W-:Y:S01]  /*8590*/  ISETP.GT.AND P5, PT, R0.reuse, 0x9, P3 ;  /* 0x000000090000780c */ /* 0x040fe20001fa4270 */
[-C--:B------:R-:W-:Y:S01]  /*85a0*/  FMUL R97, R97, R155.reuse ;  /* 0x0000009b61617220 */ /* 0x080fe20000400000 */
[C---:B------:R-:W-:Y:S01]  /*85b0*/  ISETP.GT.AND P2, PT, R0.reuse, 0x8, P0 ;  /* 0x000000080000780c */ /* 0x040fe20000744270 */
[----:B------:R-:W-:Y:S01]  /*85c0*/  @P4 STG.E.U16 desc[UR36][R12.64], R90 ;  /* 0x0000005a0c004986 */ /* 0x000fe2000c101524 */
[----:B------:R-:W-:Y:S01]  /*85d0*/  ISETP.GT.AND P4, PT, R0, 0x8, P3 ;  /* 0x000000080000780c */ /* 0x000fe20001f84270 */
[-C--:B------:R-:W-:Y:S01]  /*85e0*/  FMUL R98, R98, R155.reuse ;  /* 0x0000009b62627220 */ /* 0x080fe20000400000 */
[----:B------:R-:W-:Y:S01]  /*85f0*/  F2FP.F16.F32.PACK_AB R92, RZ, R92 ;  /* 0x0000005cff5c723e */ /* 0x000fe200000000ff */
[----:B------:R-:W-:Y:S01]  /*8600*/  @P1 STG.E.U16 desc[UR36][R12.64+0x2], R91 ;  /* 0x0000025b0c001986 */ /* 0x000fe2000c101524 */
[----:B------:R-:W-:Y:S01]  /*8610*/  ISETP.GT.AND P1, PT, R0, 0x9, P0 ;  /* 0x000000090000780c */ /* 0x000fe20000724270 */
[----:B------:R-:W-:Y:S01]  /*8620*/  FMUL R99, R99, R155 ;  /* 0x0000009b63637220 */ /* 0x000fe20000400000 */
[----:B------:R-:W-:Y:S01]  /*8630*/  F2FP.F16.F32.PACK_AB R93, RZ, R93 ;  /* 0x0000005dff5d723e */ /* 0x000fe200000000ff */
[-C--:B------:R-:W-:Y:S01]  /*8640*/  FMUL R100, R100, R155.reuse ;  /* 0x0000009b64647220 */ /* 0x080fe20000400000 */
[----:B------:R-:W-:Y:S01]  /*8650*/  F2FP.F16.F32.PACK_AB R94, RZ, R94 ;  /* 0x0000005eff5e723e */ /* 0x000fe200000000ff */
[----:B------:R-:W-:Y:S01]  /*8660*/  FMUL R101, R101, R155 ;  /* 0x0000009b65657220 */ /* 0x000fe20000400000 */
[----:B------:R-:W-:Y:S01]  /*8670*/  F2FP.F16.F32.PACK_AB R95, RZ, R95 ;  /* 0x0000005fff5f723e */ /* 0x000fe200000000ff */
[-C--:B------:R-:W-:Y:S01]  /*8680*/  FMUL R102, R102, R155.reuse ;  /* 0x0000009b66667220 */ /* 0x080fe20000400000 */
[----:B------:R-:W-:Y:S01]  /*8690*/  F2FP.F16.F32.PACK_AB R96, RZ, R96 ;  /* 0x00000060ff60723e */ /* 0x000fe200000000ff */
[----:B------:R-:W-:Y:S01]  /*86a0*/  @P4 STG.E.U16 desc[UR36][R4.64+0x10], R92 ;  /* 0x0000105c04004986 */ /* 0x000fe2000c101524 */
[C---:B------:R-:W-:Y:S01]  /*86b0*/  ISETP.GT.AND P4, PT, R0.reuse, 0x10, P3 ;  /* 0x000000100000780c */ /* 0x040fe20001f84270 */
[----:B------:R-:W-:Y:S01]  /*86c0*/  FMUL R103, R103, R155 ;  /* 0x0000009b67677220 */ /* 0x000fe20000400000 */
[----:B------:R-:W-:Y:S01]  /*86d0*/  F2FP.F16.F32.PACK_AB R97, RZ, R97 ;  /* 0x00000061ff61723e */ /* 0x000fe200000000ff */
[----:B------:R-:W-:Y:S01]  /*86e0*/  @P5 STG.E.U16 desc[UR36][R4.64+0x12], R93 ;  /* 0x0000125d04005986 */ /* 0x000fe2000c101524 */
[----:B------:R-:W-:Y:S01]  /*86f0*/  ISETP.GT.AND P5, PT, R0, 0x11, P0 ;  /* 0x000000110000780c */ /* 0x000fe200007a4270 */
        /* <DEDUP_REMOVED lines=74> */
[----:B------:R-:W-:Y:S01]  /*8ba0*/  FMUL R125, R125, R155 ;  /* 0x0000009b7d7d7220 */ /* 0x000fe20000400000 */
[----:B------:R-:W-:Y:S01]  /*8bb0*/  F2FP.F16.F32.PACK_AB R119, RZ, R119 ;  /* 0x00000077ff77723e */ /* 0x000fe200000000ff */
[-C--:B------:R-:W-:Y:S01]  /*8bc0*/  FMUL R126, R126, R155.reuse ;  /* 0x0000009b7e7e7220 */ /* 0x080fe20000400000 */
[----:B------:R-:W-:Y:S01]  /*8bd0*/  F2FP.F16.F32.PACK_AB R120, RZ, R120 ;  /* 0x00000078ff78723e */ /* 0x000fe200000000ff */
        /* <DEDUP_REMOVED lines=74> */
[----:B------:R-:W-:Y:S01]  /*9080*/  IMAD.SHL.U32 R23, R6, 0x100, RZ ;  /* 0x0000010006177824 */ /* 0x000fe200078e00ff */
[----:B------:R-:W-:Y:S01]  /*9090*/  F2FP.F16.F32.PACK_AB R142, RZ, R142 ;  /* 0x0000008eff8e723e */ /* 0x000fe200000000ff */
[----:B------:R-:W-:Y:S01]  /*90a0*/  @P5 STG.E.U16 desc[UR36][R12.64+0x90], R126 ;  /* 0x0000907e0c005986 */ /* 0x000fe2000c101524 */
[----:B------:R-:W-:Y:S01]  /*90b0*/  ISETP.GT.AND P5, PT, R0, 0x50, P0 ;  /* 0x000000500000780c */ /* 0x000fe200007a4270 */
[----:B------:R-:W-:Y:S01]  /*90c0*/  FMUL R148, R148, R155 ;  /* 0x0000009b94947220 */ /* 0x000fe20000400000 */
[----:B------:R-:W-:Y:S01]  /*90d0*/  F2FP.F16.F32.PACK_AB R143, RZ, R143 ;  /* 0x0000008fff8f723e */ /* 0x000fe200000000ff */
[----:B------:R-:W-:Y:S01]  /*90e0*/  @P4 STG.E.U16 desc[UR36][R12.64+0x92], R127 ;  /* 0x0000927f0c004986 */ /* 0x000fe2000c101524 */
[C---:B------:R-:W-:Y:S01]  /*90f0*/  ISETP.GT.AND P4, PT, R0.reuse, 0x51, P0 ;  /* 0x000000510000780c */ /* 0x040fe20000784270 */
[-C--:B------:R-:W-:Y:S01]  /*9100*/  FMUL R149, R149, R155.reuse ;  /* 0x0000009b95957220 */ /* 0x080fe20000400000 */
[----:B------:R-:W-:Y:S01]  /*9110*/  F2FP.F16.F32.PACK_AB R144, RZ, R144 ;  /* 0x00000090ff90723e */ /* 0x000fe200000000ff */
[----:B------:R-:W-:Y:S01]  /*9120*/  @P1 STG.E.U16 desc[UR36][R4.64+0xa0], R128 ;  /* 0x0000a08004001986 */ /* 0x000fe2000c101524 */
[----:B------:R-:W-:Y:S01]  /*9130*/  ISETP.GT.AND P1, PT, R0, 0x58, P3 ;  /* 0x000000580000780c */ /* 0x000fe20001f24270 */
[----:B------:R-:W-:Y:S01]  /*9140*/  FMUL R150, R150, R155 ;  /* 0x0000009b96967220 */ /* 0x000fe20000400000 */
[----:B------:R-:W-:Y:S01]  /*9150*/  F2FP.F16.F32.PACK_AB R145, RZ, R145 ;  /* 0x00000091ff91723e */ /* 0x000fe200000000ff */
[----:B------:R-:W-:Y:S01]  /*9160*/  @P2 STG.E.U16 desc[UR36][R4.64+0xa2], R129 ;  /* 0x0000a28104002986 */ /* 0x000fe2000c101524 */
[----:B------:R-:W-:Y:S01]  /*9170*/  ISETP.GT.AND P2, PT, R0, 0x59, P3 ;  /* 0x000000590000780c */ /* 0x000fe20001f44270 */
[-C--:B------:R-:W-:Y:S01]  /*9180*/  FMUL R151, R151, R155.reuse ;  /* 0x0000009b97977220 */ /* 0x080fe20000400000 */
[----:B------:R-:W-:Y:S01]  /*9190*/  SHF.L.U64.HI R21, R6, 0x8, R7 ;  /* 0x0000000806157819 */ /* 0x000fe20000010207 */
        /* <DEDUP_REMOVED lines=56> */
[----:B------:R-:W-:Y:S01]  /*9520*/  @P2 STG.E.U16 desc[UR36][R12.64+0xd0], R142 ;  /* 0x0000d08e0c002986 */ /* 0x000fe2000c101524 */
[----:B------:R-:W-:Y:S01]  /*9530*/  F2FP.F16.F32.PACK_AB R34, RZ, R34 ;  /* 0x00000022ff22723e */ /* 0x000fe200000000ff */
[----:B------:R-:W-:Y:S01]  /*9540*/  FMUL R40, R40, R155 ;  /* 0x0000009b28287220 */ /* 0x000fe20000400000 */
[----:B------:R-:W-:Y:S01]  /*9550*/  F2FP.F16.F32.PACK_AB R35, RZ, R35 ;  /* 0x00000023ff23723e */ /* 0x000fe200000000ff */
        /* <DEDUP_REMOVED lines=11> */
[----:B------:R-:W-:Y:S01]  /*9610*/  IADD3 R14, P1, P2, R11, R4, R23 ;  /* 0x000000040b0e7210 */ /* 0x000fe20007a3e017 */
[----:B------:R-:W-:Y:S01]  /*9620*/  FMUL R44, R44, R155 ;  /* 0x0000009b2c2c7220 */ /* 0x000fe20000400000 */
[----:B------:R-:W-:Y:S01]  /*9630*/  F2FP.F16.F32.PACK_AB R39, RZ, R39 ;  /* 0x00000027ff27723e */ /* 0x000fe200000000ff */
[----:B------:R-:W-:Y:S01]  /*9640*/  FMUL R45, R45, R155 ;  /* 0x0000009b2d2d7220 */ /* 0x000fe20000400000 */
[----:B------:R-:W-:Y:S01]  /*9650*/  IADD3.X R15, R9, R5, R21, P1, P2 ;  /* 0x00000005090f7210 */ /* 0x000fe20000fe4415 */
[-C--:B------:R-:W-:Y:S01]  /*9660*/  FMUL R46, R46, R155.reuse ;  /* 0x0000009b2e2e7220 */ /* 0x080fe20000400000 */
[----:B------:R-:W-:Y:S01]  /*9670*/  ISETP.GT.AND P1, PT, R3, 0x80, PT ;  /* 0x000000800300780c */ /* 0x000fe20003f24270 */
[----:B------:R-:W-:Y:S01]  /*9680*/  FMUL R47, R47, R155 ;  /* 0x0000009b2f2f7220 */ /* 0x000fe20000400000 */
[----:B------:R-:W-:Y:S01]  /*9690*/  ISETP.GT.AND P2, PT, R3, 0x88, PT ;  /* 0x000000880300780c */ /* 0x000fe20003f44270 */
[----:B------:R-:W-:Y:S01]  /*96a0*/  @P5 IMAD.MOV.U32 R6, RZ, RZ, R12 ;  /* 0x000000ffff065224 */ /* 0x000fe200078e000c */
[----:B------:R-:W-:Y:S01]  /*96b0*/  F2FP.F16.F32.PACK_AB R40, RZ, R40 ;  /* 0x00000028ff28723e */ /* 0x000fe200000000ff */
[----:B------:R-:W-:Y:S01]  /*96c0*/  @P5 IMAD.MOV.U32 R7, RZ, RZ, R13 ;  /* 0x000000ffff075224 */ /* 0x000fe200078e000d */
[----:B------:R-:W-:Y:S01]  /*96d0*/  F2FP.F16.F32.PACK_AB R41, RZ, R41 ;  /* 0x00000029ff29723e */ /* 0x000fe200000000ff */
[-C--:B------:R-:W-:Y:S01]  /*96e0*/  FMUL R48, R48, R155.reuse ;  /* 0x0000009b30307220 */ /* 0x080fe20000400000 */
[----:B------:R-:W-:Y:S01]  /*96f0*/  F2FP.F16.F32.PACK_AB R42, RZ, R42 ;  /* 0x0000002aff2a723e */ /* 0x000fe200000000ff */
[-C--:B------:R-:W-:Y:S01]  /*9700*/  FMUL R49, R49, R155.reuse ;  /* 0x0000009b31317220 */ /* 0x080fe20000400000 */
[----:B------:R0:W-:Y:S01]  /*9710*/  @P5 STG.E.U16 desc[UR36][R6.64+0xe0], R146 ;  /* 0x0000e09206005986 */ /* 0x0001e2000c101524 */
[----:B------:R-:W-:Y:S01]  /*9720*/  ISETP.GT.AND P5, PT, R0, 0x78, P3 ;  /* 0x000000780000780c */ /* 0x000fe20001fa4270 */
[-C--:B------:R-:W-:Y:S01]  /*9730*/  FMUL R50, R50, R155.reuse ;  /* 0x0000009b32327220 */ /* 0x080fe20000400000 */
[C---:B------:R-:W-:Y:S01]  /*9740*/  ISETP.GT.AND P3, PT, R0.reuse, 0x79, P3 ;  /* 0x000000790000780c */ /* 0x040fe20001f64270 */
[----:B------:R-:W-:Y:S01]  /*9750*/  @P4 STG.E.U16 desc[UR36][R12.64+0xe2], R147 ;  /* 0x0000e2930c004986 */ /* 0x000fe2000c101524 */
[C---:B------:R-:W-:Y:S01]  /*9760*/  ISETP.GT.AND P4, PT, R0.reuse, 0x78, P0 ;  /* 0x000000780000780c */ /* 0x040fe20000784270 */
[-C--:B------:R-:W-:Y:S01]  /*9770*/  FMUL R51, R51, R155.reuse ;  /* 0x0000009b33337220 */ /* 0x080fe20000400000 */
[----:B------:R-:W-:Y:S01]  /*9780*/  ISETP.GT.AND P0, PT, R0, 0x79, P0 ;  /* 0x000000790000780c */ /* 0x000fe20000704270 */
[----:B------:R-:W-:Y:S01]  /*9790*/  FMUL R52, R52, R155 ;  /* 0x0000009b34347220 */ /* 0x000fe20000400000 */
[----:B------:R-:W-:Y:S01]  /*97a0*/  F2FP.F16.F32.PACK_AB R43, RZ, R43 ;  /* 0x0000002bff2b723e */ /* 0x000fe200000000ff */
[-C--:B------:R-:W-:Y:S01]  /*97b0*/  FMUL R53, R53, R155.reuse ;  /* 0x0000009b35357220 */ /* 0x080fe20000400000 */
[----:B------:R-:W-:Y:S01]  /*97c0*/  F2FP.F16.F32.PACK_AB R44, RZ, R44 ;  /* 0x0000002cff2c723e */ /* 0x000fe200000000ff */
[----:B------:R-:W-:Y:S01]  /*97d0*/  FMUL R54, R54, R155 ;  /* 0x0000009b36367220 */ /* 0x000fe20000400000 */
[----:B------:R-:W-:Y:S01]  /*97e0*/  F2FP.F16.F32.PACK_AB R45, RZ, R45 ;  /* 0x0000002dff2d723e */ /* 0x000fe200000000ff */
[----:B------:R-:W-:Y:S01]  /*97f0*/  @P5 STG.E.U16 desc[UR36][R4.64+0xf0], R148 ;  /* 0x0000f09404005986 */ /* 0x000fe2000c101524 */
[----:B0-----:R-:W-:Y:S01]  /*9800*/  IADD3 R6, P5, R23, R4, RZ ;  /* 0x0000000417067210 */ /* 0x001fe20007fbe0ff */
[-C--:B------:R-:W-:Y:S01]  /*9810*/  FMUL R55, R55, R155.reuse ;  /* 0x0000009b37377220 */ /* 0x080fe20000400000 */
[----:B------:R-:W-:Y:S01]  /*9820*/  F2FP.F16.F32.PACK_AB R46, RZ, R46 ;  /* 0x0000002eff2e723e */ /* 0x000fe200000000ff */
[----:B------:R0:W-:Y:S01]  /*9830*/  @P3 STG.E.U16 desc[UR36][R4.64+0xf2], R149 ;  /* 0x0000f29504003986 */ /* 0x0001e2000c101524 */
[C---:B------:R-:W-:Y:S01]  /*9840*/  ISETP.GT.AND P3, PT, R0.reuse, RZ, P1 ;  /* 0x000000ff0000720c */ /* 0x040fe20000f64270 */
[----:B------:R-:W-:Y:S01]  /*9850*/  IMAD.X R7, R21, 0x1, R5, P5 ;  /* 0x0000000115077824 */ /* 0x000fe200028e0605 */
[C---:B------:R-:W-:Y:S01]  /*9860*/  ISETP.GT.AND P5, PT, R0.reuse, RZ, P2 ;  /* 0x000000ff0000720c */ /* 0x040fe200017a4270 */
        /* <DEDUP_REMOVED lines=14> */
[----:B------:R-:W-:Y:S01]  /*9950*/  @P4 STG.E.U16 desc[UR36][R6.64+0x2], R25 ;  /* 0x0000021906004986 */ /* 0x000fe2000c101524 */
[----:B------:R-:W-:Y:S01]  /*9960*/  IADD3 R10, P4, R11, R6, RZ ;  /* 0x000000060b0a7210 */ /* 0x000fe20007f9e0ff */
[C---:B------:R-:W-:Y:S01]  /*9970*/  IMAD.X R5, R9.reuse, 0x1, R7, P3 ;  /* 0x0000000109057824 */ /* 0x040fe200018e0607 */
[----:B------:R-:W-:Y:S01]  /*9980*/  ISETP.GT.AND P3, PT, R0, 0x9, P2 ;  /* 0x000000090000780c */ /* 0x000fe20001764270 */
[----:B------:R-:W-:Y:S01]  /*9990*/  FMUL R60, R60, R155 ;  /* 0x0000009b3c3c7220 */ /* 0x000fe20000400000 */
[----:B------:R-:W-:Y:S01]  /*99a0*/  IADD3.X R11, R9, R7, RZ, P4, !PT ;  /* 0x00000007090b7210 */ /* 0x000fe200027fe4ff */
[-C--:B------:R-:W-:Y:S01]  /*99b0*/  FMUL R61, R61, R155.reuse ;  /* 0x0000009b3d3d7220 */ /* 0x080fe20000400000 */
        /* <DEDUP_REMOVED lines=21> */
[----:B------:R0:W-:Y:S01]  /*9b10*/  @P0 STG.E.U16 desc[UR36][R4.64+0x10], R30 ;  /* 0x0000101e04000986 */ /* 0x0001e2000c101524 */
        /* <DEDUP_REMOVED lines=13> */
[--C-:B0-----:R-:W-:Y:S01]  /*9bf0*/  @P0 IMAD.MOV.U32 R4, RZ, RZ, R14.reuse ;  /* 0x000000ffff040224 */ /* 0x101fe200078e000e */
[----:B------:R-:W-:Y:S01]  /*9c00*/  F2FP.F16.F32.PACK_AB R60, RZ, R60 ;  /* 0x0000003cff3c723e */ /* 0x000fe200000000ff */
[--C-:B------:R-:W-:Y:S01]  /*9c10*/  @P0 IMAD.MOV.U32 R5, RZ, RZ, R15.reuse ;  /* 0x000000ffff050224 */ /* 0x100fe200078e000f */
[----:B------:R-:W-:Y:S01]  /*9c20*/  F2FP.F16.F32.PACK_AB R61, RZ, R61 ;  /* 0x0000003dff3d723e */ /* 0x000fe200000000ff */
[-C--:B------:R-:W-:Y:S01]  /*9c30*/  FMUL R71, R71, R155.reuse ;  /* 0x0000009b47477220 */ /* 0x080fe20000400000 */
[----:B------:R-:W-:Y:S01]  /*9c40*/  F2FP.F16.F32.PACK_AB R62, RZ, R62 ;  /* 0x0000003eff3e723e */ /* 0x000fe200000000ff */
[-C--:B------:R-:W-:Y:S01]  /*9c50*/  FMUL R72, R72, R155.reuse ;  /* 0x0000009b48487220 */ /* 0x080fe20000400000 */
[----:B------:R0:W-:Y:S01]  /*9c60*/  @P0 STG.E.U16 desc[UR36][R4.64+0x20], R34 ;  /* 0x0000202204000986 */ /* 0x0001e2000c101524 */
        /* <DEDUP_REMOVED lines=30> */
[----:B0-----:R-:W-:Y:S01]  /*9e50*/  @P0 IMAD.MOV.U32 R4, RZ, RZ, R14 ;  /* 0x000000ffff040224 */ /* 0x001fe200078e000e */
        /* <DEDUP_REMOVED lines=13> */
[----:B------:R-:W-:-:S02]  /*9f30*/  F2FP.F16.F32.PACK_AB R79, RZ, R79 ;  /* 0x0000004fff4f723e */ /* 0x000fc400000000ff */
[----:B------:R-:W-:Y:S02]  /*9f40*/  F2FP.F16.F32.PACK_AB R80, RZ, R80 ;  /* 0x00000050ff50723e */ /* 0x000fe400000000ff */
[----:B------:R-:W-:Y:S01]  /*9f50*/  F2FP.F16.F32.PACK_AB R81, RZ, R81 ;  /* 0x00000051ff51723e */ /* 0x000fe200000000ff */
[----:B0-----:R-:W-:Y:S01]  /*9f60*/  @P3 IMAD.MOV.U32 R5, RZ, RZ, R15 ;  /* 0x000000ffff053224 */ /* 0x001fe200078e000f */
[----:B------:R-:W-:Y:S02]  /*9f70*/  @P3 MOV R4, R14 ;  /* 0x0000000e00043202 */ /* 0x000fe40000000f00 */
[----:B------:R-:W-:Y:S02]  /*9f80*/  F2FP.F16.F32.PACK_AB R82, RZ, R82 ;  /* 0x00000052ff52723e */ /* 0x000fe400000000ff */
[----:B------:R-:W-:Y:S01]  /*9f90*/  F2FP.F16.F32.PACK_AB R83, RZ, R83 ;  /* 0x00000053ff53723e */ /* 0x000fe200000000ff */
[----:B------:R0:W-:Y:S01]  /*9fa0*/  @P3 STG.E.U16 desc[UR36][R4.64+0x32], R39 ;  /* 0x0000322704003986 */ /* 0x0001e2000c101524 */
[----:B------:R-:W-:-:S02]  /*9fb0*/  ISETP.GT.AND P3, PT, R0, 0x21, P2 ;  /* 0x000000210000780c */ /* 0x000fc40001764270 */
[----:B------:R-:W-:Y:S01]  /*9fc0*/  F2FP.F16.F32.PACK_AB R84, RZ, R84 ;  /* 0x00000054ff54723e */ /* 0x000fe200000000ff */
[----:B------:R-:W-:Y:S01]  /*9fd0*/  @P4 STG.E.U16 desc[UR36][R6.64+0x40], R40 ;  /* 0x0000402806004986 */ /* 0x000fe2000c101524 */
[C---:B------:R-:W-:Y:S02]  /*9fe0*/  ISETP.GT.AND P4, PT, R0.reuse, 0x28, P1 ;  /* 0x000000280000780c */ /* 0x040fe40000f84270 */
[----:B------:R-:W-:Y:S01]  /*9ff0*/  F2FP.F16.F32.PACK_AB R85, RZ, R85 ;  /* 0x00000055ff55723e */ /* 0x000fe200000000ff */
[----:B------:R-:W-:Y:S01]  /*a000*/  @P5 STG.E.U16 desc[UR36][R6.64+0x42], R41 ;  /* 0x0000422906005986 */ /* 0x000fe2000c101524 */
[----:B------:R-:W-:Y:S02]  /*a010*/  ISETP.GT.AND P5, PT, R0, 0x29, P1 ;  /* 0x000000290000780c */ /* 0x000fe40000fa4270 */
[----:B------:R-:W-:Y:S01]  /*a020*/  F2FP.F16.F32.PACK_AB R86, RZ, R86 ;  /* 0x00000056ff56723e */ /* 0x000fe200000000ff */
[----:B0-----:R-:W-:Y:S01]  /*a030*/  @P0 IMAD.MOV.U32 R4, RZ, RZ, R14 ;  /* 0x000000ffff040224 */ /* 0x001fe200078e000e */
[----:B------:R-:W-:Y:S01]  /*a040*/  F2FP.F16.F32.PACK_AB R87, RZ, R87 ;  /* 0x00000057ff57723e */ /* 0x000fe200000000ff */
[----:B------:R-:W-:-:S05]  /*a050*/  @P0 IMAD.MOV.U32 R5, RZ, RZ, R15 ;  /* 0x000000ffff050224 */ /* 0x000fca00078e000f */
[----:B------:R0:W-:Y:S01]  /*a060*/  @P0 STG.E.U16 desc[UR36][R4.64+0x40], R42 ;  /* 0x0000402a04000986 */ /* 0x0001e2000c101524 */
[----:B------:R-:W-:Y:S01]  /*a070*/  ISETP.GT.AND P0, PT, R0, 0x28, P2 ;  /* 0x000000280000780c */ /* 0x000fe20001704270 */
[----:B0-----:R-:W-:Y:S02]  /*a080*/  @P3 IMAD.MOV.U32 R4, RZ, RZ, R14 ;  /* 0x000000ffff043224 */ /* 0x001fe400078e000e */
[----:B------:R-:W-:-:S05]  /*a090*/  @P3 IMAD.MOV.U32 R5, RZ, RZ, R15 ;  /* 0x000000ffff053224 */ /* 0x000fca00078e000f */
[----:B------:R0:W-:Y:S01]  /*a0a0*/  @P3 STG.E.U16 desc[UR36][R4.64+0x42], R43 ;  /* 0x0000422b04003986 */ /* 0x0001e2000c101524 */
[----:B------:R-:W-:-:S03]  /*a0b0*/  ISETP.GT.AND P3, PT, R0, 0x29, P2 ;  /* 0x000000290000780c */ /* 0x000fc60001764270 */
[----:B------:R-:W-:Y:S01]  /*a0c0*/  @P4 STG.E.U16 desc[UR36][R6.64+0x50], R44 ;  /* 0x0000502c06004986 */ /* 0x000fe2000c101524 */
[----:B------:R-:W-:-:S03]  /*a0d0*/  ISETP.GT.AND P4, PT, R0, 0x30, P1 ;  /* 0x000000300000780c */ /* 0x000fc60000f84270 */
[----:B------:R-:W-:Y:S01]  /*a0e0*/  @P5 STG.E.U16 desc[UR36][R6.64+0x52], R45 ;  /* 0x0000522d06005986 */ /* 0x000fe2000c101524 */
[----:B------:R-:W-:Y:S01]  /*a0f0*/  ISETP.GT.AND P5, PT, R0, 0x31, P1 ;  /* 0x000000310000780c */ /* 0x000fe20000fa4270 */
[----:B0-----:R-:W-:Y:S02]  /*a100*/  @P0 IMAD.MOV.U32 R4, RZ, RZ, R14 ;  /* 0x000000ffff040224 */ /* 0x001fe400078e000e */
[----:B------:R-:W-:-:S05]  /*a110*/  @P0 IMAD.MOV.U32 R5, RZ, RZ, R15 ;  /* 0x000000ffff050224 */ /* 0x000fca00078e000f */
[----:B------:R0:W-:Y:S01]  /*a120*/  @P0 STG.E.U16 desc[UR36][R4.64+0x50], R46 ;  /* 0x0000502e04000986 */ /* 0x0001e2000c101524 */
[----:B------:R-:W-:Y:S02]  /*a130*/  ISETP.GT.AND P0, PT, R0, 0x30, P2 ;  /* 0x000000300000780c */ /* 0x000fe40001704270 */
[----:B0-----:R-:W-:Y:S01]  /*a140*/  @P3 MOV R4, R14 ;  /* 0x0000000e00043202 */ /* 0x001fe20000000f00 */
        /* <DEDUP_REMOVED lines=98> */
[C---:B------:R-:W-:Y:S02]  /*a770*/  ISETP.GT.AND P3, PT, R0.reuse, 0x78, P1 ;  /* 0x000000780000780c */ /* 0x040fe40000f64270 */
[C---:B------:R-:W-:Y:S01]  /*a780*/  ISETP.GT.AND P1, PT, R0.reuse, 0x79, P1 ;  /* 0x000000790000780c */ /* 0x040fe20000f24270 */
[----:B------:R-:W-:Y:S01]  /*a790*/  @P4 STG.E.U16 desc[UR36][R6.64+0xe0], R80 ;  /* 0x0000e05006004986 */ /* 0x000fe2000c101524 */
[----:B------:R-:W-:-:S03]  /*a7a0*/  ISETP.GT.AND P4, PT, R0, 0x71, P2 ;  /* 0x000000710000780c */ /* 0x000fc60001784270 */
[----:B------:R-:W-:Y:S01]  /*a7b0*/  @P5 STG.E.U16 desc[UR36][R6.64+0xe2], R81 ;  /* 0x0000e25106005986 */ /* 0x000fe2000c101524 */
[C---:B------:R-:W-:Y:S02]  /*a7c0*/  ISETP.GT.AND P5, PT, R0.reuse, 0x78, P2 ;  /* 0x000000780000780c */ /* 0x040fe400017a4270 */
[----:B------:R-:W-:Y:S01]  /*a7d0*/  ISETP.GT.AND P2, PT, R0, 0x79, P2 ;  /* 0x000000790000780c */ /* 0x000fe20001744270 */
[----:B0-----:R-:W-:Y:S02]  /*a7e0*/  @P0 IMAD.MOV.U32 R4, RZ, RZ, R14 ;  /* 0x000000ffff040224 */ /* 0x001fe400078e000e */
[----:B------:R-:W-:-:S05]  /*a7f0*/  @P0 IMAD.MOV.U32 R5, RZ, RZ, R15 ;  /* 0x000000ffff050224 */ /* 0x000fca00078e000f */
[----:B------:R0:W-:Y:S02]  /*a800*/  @P0 STG.E.U16 desc[UR36][R4.64+0xe0], R82 ;  /* 0x0000e05204000986 */ /* 0x0001e4000c101524 */
[----:B0-----:R-:W-:Y:S02]  /*a810*/  @P4 IMAD.MOV.U32 R4, RZ, RZ, R14 ;  /* 0x000000ffff044224 */ /* 0x001fe400078e000e */
[----:B------:R-:W-:-:S05]  /*a820*/  @P4 IMAD.MOV.U32 R5, RZ, RZ, R15 ;  /* 0x000000ffff054224 */ /* 0x000fca00078e000f */
[----:B------:R0:W-:Y:S04]  /*a830*/  @P4 STG.E.U16 desc[UR36][R4.64+0xe2], R83 ;  /* 0x0000e25304004986 */ /* 0x0001e8000c101524 */
[----:B------:R1:W-:Y:S04]  /*a840*/  @P3 STG.E.U16 desc[UR36][R6.64+0xf0], R84 ;  /* 0x0000f05406003986 */ /* 0x0003e8000c101524 */
[----:B------:R1:W-:Y:S01]  /*a850*/  @P1 STG.E.U16 desc[UR36][R6.64+0xf2], R85 ;  /* 0x0000f25506001986 */ /* 0x0003e2000c101524 */
[----:B0-----:R-:W-:Y:S02]  /*a860*/  @P5 IMAD.MOV.U32 R4, RZ, RZ, R14 ;  /* 0x000000ffff045224 */ /* 0x001fe400078e000e */
[----:B------:R-:W-:-:S05]  /*a870*/  @P5 IMAD.MOV.U32 R5, RZ, RZ, R15 ;  /* 0x000000ffff055224 */ /* 0x000fca00078e000f */
[----:B------:R1:W-:Y:S04]  /*a880*/  @P5 STG.E.U16 desc[UR36][R4.64+0xf0], R86 ;  /* 0x0000f05604005986 */ /* 0x0003e8000c101524 */
[----:B------:R1:W-:Y:S02]  /*a890*/  @P2 STG.E.U16 desc[UR36][R14.64+0xf2], R87 ;  /* 0x0000f2570e002986 */ /* 0x0003e4000c101524 */
.L_x_286:
[----:B------:R-:W-:Y:S05]  /*a8a0*/  BSYNC B0 ;  /* 0x0000000000007941 */ /* 0x000fea0003800000 */
.L_x_34:
[----:B------:R-:W-:Y:S01]  /*a8b0*/  ULDC UR4, c[0x0][0xc] ;  /* 0x0000030000047ab9 */ /* 0x000fe20000000800 */
[----:B------:R-:W-:Y:S01]  /*a8c0*/  ULDC UR5, c[0x0][0x10] ;  /* 0x0000040000057ab9 */ /* 0x000fe20000000800 */
[----:B0-----:R-:W0:Y:S01]  /*a8d0*/  LDC R3, c[0x0][0x14] ;  /* 0x00000500ff037b82 */ /* 0x001e220000000800 */
[----:B------:R-:W-:Y:S01]  /*a8e0*/  UIMAD.WIDE.U32 UR4, UR4, UR5, URZ ;  /* 0x00000005040472a5 */ /* 0x000fe2000f8e003f */
[----:B------:R-:W-:Y:S01]  /*a8f0*/  PRMT R0, RZ, 0x7610, R0 ;  /* 0x00007610ff007816 */ /* 0x000fe20000000000 */
[----:B-----5:R-:W-:Y:S02]  /*a900*/  IMAD.MOV.U32 R154, RZ, RZ, -0x1 ;  /* 0xffffffffff9a7424 */ /* 0x020fe400078e00ff */
[----:B------:R-:W-:Y:S02]  /*a910*/  IMAD.MOV.U32 R23, RZ, RZ, -0x1 ;  /* 0xffffffffff177424 */ /* 0x000fe400078e00ff */
[----:B0-----:R-:W-:-:S04]  /*a920*/  IMAD.WIDE.U32 R16, R3, UR4, R16 ;  /* 0x0000000403107c25 */ /* 0x001fc8000f8e0010 */
[----:B------:R-:W-:Y:S01]  /*a930*/  IMAD R3, R3, UR5, RZ ;  /* 0x0000000503037c24 */ /* 0x000fe2000f8e02ff */
[----:B------:R-:W-:Y:S02]  /*a940*/  ULDC.64 UR4, c[0x0][0x650] ;  /* 0x0001940000047ab9 */ /* 0x000fe40000000a00 */
[----:B------:R-:W-:Y:S02]  /*a950*/  ISETP.GE.U32.AND P0, PT, R16, UR4, PT ;  /* 0x0000000410007c0c */ /* 0x000fe4000bf06070 */
[----:B------:R-:W-:-:S04]  /*a960*/  IADD3 R17, R17, R3, RZ ;  /* 0x0000000311117210 */ /* 0x000fc80007ffe0ff */
[----:B------:R-:W-:-:S13]  /*a970*/  ISETP.GE.U32.AND.EX P0, PT, R17, UR5, PT, P0 ;  /* 0x0000000511007c0c */ /* 0x000fda000bf06100 */
[----:B------:R-:W-:Y:S05]  /*a980*/  @P0 BRA `(.L_x_287) ;  /* 0x0000000400640947 */ /* 0x000fea0003800000 */
[----:B------:R-:W0:Y:S01]  /*a990*/  S2R R12, SR_CTAID.X ;  /* 0x00000000000c7919 */ /* 0x000e220000002500 */
[----:B--2---:R-:W2:Y:S01]  /*a9a0*/  LDC.64 R10, c[0x0][0x628] ;  /* 0x00018a00ff0a7b82 */ /* 0x004ea20000000a00 */
[----:B------:R-:W-:Y:S01]  /*a9b0*/  ULDC UR4, c[0x0][0x150] ;  /* 0x0000540000047ab9 */ /* 0x000fe20000000800 */
[----:B------:R-:W-:Y:S01]  /*a9c0*/  IMAD.MOV.U32 R8, RZ, RZ, R16 ;  /* 0x000000ffff087224 */ /* 0x000fe200078e0010 */
[----:B------:R-:W0:Y:S01]  /*a9d0*/  S2R R24, SR_CTAID.Y ;  /* 0x0000000000187919 */ /* 0x000e220000002600 */
[----:B------:R-:W-:-:S04]  /*a9e0*/  IMAD.MOV.U32 R9, RZ, RZ, R17 ;  /* 0x000000ffff097224 */ /* 0x000fc800078e0011 */
[----:B------:R-:W3:Y:S08]  /*a9f0*/  LDC R21, c[0x0][0x144] ;  /* 0x00005100ff157b82 */ /* 0x000ef00000000800 */
[----:B------:R-:W3:Y:S08]  /*aa00*/  LDC R0, c[0x0][0x630] ;  /* 0x00018c00ff007b82 */ /* 0x000ef00000000800 */
[----:B-1----:R-:W1:Y:S01]  /*aa10*/  LDC.64 R14, c[0x0][0x620] ;  /* 0x00018800ff0e7b82 */ /* 0x002e620000000a00 */
[----:B--2---:R-:W-:-:S04]  /*aa20*/  ISETP.NE.U32.AND P0, PT, R10, RZ, PT ;  /* 0x000000ff0a00720c */ /* 0x004fc80003f05070 */
[----:B------:R-:W-:Y:S02]  /*aa30*/  ISETP.NE.AND.EX P0, PT, R11, RZ, PT, P0 ;  /* 0x000000ff0b00720c */ /* 0x000fe40003f05300 */
[----:B0-----:R-:W-:-:S05]  /*aa40*/  I2FP.F32.U32 R3, R12 ;  /* 0x0000000c00037245 */ /* 0x001fca0000201000 */
[----:B------:R-:W-:-:S04]  /*aa50*/  FMUL R3, R3, UR4 ;  /* 0x0000000403037c20 */ /* 0x000fc80008400000 */
[----:B------:R0:W2:Y:S02]  /*aa60*/  F2I.U32.TRUNC.NTZ R20, R3 ;  /* 0x0000000300147305 */ /* 0x0000a4000020f000 */
[----:B---3--:R-:W-:Y:S05]  /*aa70*/  @!P0 BRA `(.L_x_288) ;  /* 0x0000000000288947 */ /* 0x008fea0003800000 */
[----:B0-----:R-:W0:Y:S02]  /*aa80*/  LDC R3, c[0x0][0x634] ;  /* 0x00018d00ff037b82 */ /* 0x001e240000000800 */
        /* <DEDUP_REMOVED lines=9> */
.L_x_288:
[----:B------:R-:W3:Y:S01]  /*ab20*/  LDC.64 R30, c[0x0][0x640] ;  /* 0x00019000ff1e7b82 */ /* 0x000ee20000000a00 */
[-CC-:B------:R-:W-:Y:S01]  /*ab30*/  SHF.R.U64 R23, R8, R0.reuse, R9.reuse ;  /* 0x0000000008177219 */ /* 0x180fe20000001209 */
[----:B--2---:R-:W-:Y:S01]  /*ab40*/  IMAD.MOV R20, RZ, RZ, -R20 ;  /* 0x000000ffff147224 */ /* 0x004fe200078e0a14 */
[----:B------:R-:W-:Y:S01]  /*ab50*/  SHF.R.U32.HI R0, RZ, R0, R9 ;  /* 0x00000000ff007219 */ /* 0x000fe20000011609 */
[----:B------:R-:W-:Y:S01]  /*ab60*/  ULDC UR4, c[0x0][0x154] ;  /* 0x0000550000047ab9 */ /* 0x000fe20000000800 */
[----:B0-----:R-:W-:Y:S01]  /*ab70*/  IADD3 R3, P0, RZ, -R23, RZ ;  /* 0x80000017ff037210 */ /* 0x001fe20007f1e0ff */
[----:B------:R-:W-:Y:S02]  /*ab80*/  IMAD R26, R21, R20, R12 ;  /* 0x00000014151a7224 */ /* 0x000fe400078e020c */
[----:B------:R-:W0:Y:S01]  /*ab90*/  LDC R6, c[0x0][0x618] ;  /* 0x00018600ff067b82 */ /* 0x000e220000000800 */
[----:B------:R-:W-:Y:S01]  /*aba0*/  IADD3.X R5, RZ, ~R0, RZ, P0, !PT ;  /* 0x80000000ff057210 */ /* 0x000fe200007fe4ff */
[----:B------:R-:W-:-:S04]  /*abb0*/  IMAD.MOV.U32 R7, RZ, RZ, 0x1 ;  /* 0x00000001ff077424 */ /* 0x000fc800078e00ff */
[-C--:B-1----:R-:W-:Y:S02]  /*abc0*/  IMAD R0, R5, R14.reuse, RZ ;  /* 0x0000000e05007224 */ /* 0x082fe400078e02ff */
[----:B------:R-:W1:Y:S01]  /*abd0*/  LDC R8, c[0x0][0x608] ;  /* 0x00018200ff087b82 */ /* 0x000e620000000800 */
[----:B------:R-:W-:-:S04]  /*abe0*/  IMAD.WIDE.U32 R4, R3, R14, R16 ;  /* 0x0000000e03047225 */ /* 0x000fc800078e0010 */
[----:B------:R-:W-:Y:S01]  /*abf0*/  IMAD R3, R3, R15, R0 ;  /* 0x0000000f03037224 */ /* 0x000fe200078e0200 */
[----:B------:R-:W-:Y:S02]  /*ac00*/  I2FP.F32.U32 R0, R24 ;  /* 0x0000001800007245 */ /* 0x000fe40000201000 */
[----:B------:R-:W2:Y:S01]  /*ac10*/  LDC R28, c[0x0][0x658] ;  /* 0x00019600ff1c7b82 */ /* 0x000ea20000000800 */
[----:B------:R-:W-:Y:S01]  /*ac20*/  IMAD.IADD R3, R5, 0x1, R3 ;  /* 0x0000000105037824 */ /* 0x000fe200078e0203 */
[----:B---3--:R-:W-:Y:S01]  /*ac30*/  ISETP.NE.U32.AND P0, PT, R30, RZ, PT ;  /* 0x000000ff1e00720c */ /* 0x008fe20003f05070 */
[----:B------:R-:W-:Y:S01]  /*ac40*/  FMUL R0, R0, UR4 ;  /* 0x0000000400007c20 */ /* 0x000fe20008400000 */
[----:B------:R-:W-:Y:S02]  /*ac50*/  IMAD.MOV.U32 R5, RZ, RZ, -0x1 ;  /* 0xffffffffff057424 */ /* 0x000fe400078e00ff */
[----:B------:R-:W-:Y:S01]  /*ac60*/  ISETP.NE.AND.EX P0, PT, R31, RZ, PT, P0 ;  /* 0x000000ff1f00720c */ /* 0x000fe20003f05300 */
[----:B------:R3:W2:Y:S01]  /*ac70*/  F2I.U32.TRUNC.NTZ R13, R0 ;  /* 0x00000000000d7305 */ /* 0x0006a2000020f000 */
[----:B------:R-:W3:Y:S01]  /*ac80*/  LDC R15, c[0x0][0x148] ;  /* 0x00005200ff0f7b82 */ /* 0x000ee20000000800 */
[----:B0-----:R-:W-:-:S02]  /*ac90*/  SHF.R.U64 R12, R4, R6, R3 ;  /* 0x00000006040c7219 */ /* 0x001fc40000001203 */
[----:B------:R-:W-:-:S05]  /*aca0*/  SHF.R.U32.HI R3, RZ, R6, R3 ;  /* 0x00000006ff037219 */ /* 0x000fca0000011603 */
[----:B------:R-:W0:Y:S01]  /*acb0*/  LDC R20, c[0x0][0x600] ;  /* 0x00018000ff147b82 */ /* 0x000e220000000800 */
[-CC-:B-1----:R-:W-:Y:S02]  /*acc0*/  SHF.R.U64 R10, R12, R8.reuse, R3.reuse ;  /* 0x000000080c0a7219 */ /* 0x182fe40000001203 */
[----:B------:R-:W-:-:S05]  /*acd0*/  SHF.R.U32.HI R3, RZ, R8, R3 ;  /* 0x00000008ff037219 */ /* 0x000fca0000011603 */
[----:B------:R-:W1:Y:S01]  /*ace0*/  LDC R21, c[0x0][0x648] ;  /* 0x00019200ff157b82 */ /* 0x000e620000000800 */
[-C--:B--2---:R-:W-:Y:S02]  /*acf0*/  SHF.L.U32 R4, R5, R28.reuse, RZ ;  /* 0x0000001c05047219 */ /* 0x084fe400000006ff */
[-CC-:B------:R-:W-:Y:S02]  /*ad00*/  SHF.R.U64 R14, R10, R28.reuse, R3.reuse ;  /* 0x0000001c0a0e7219 */ /* 0x180fe40000001203 */
[----:B------:R-:W-:Y:S02]  /*ad10*/  SHF.R.U32.HI R5, RZ, R28, R3 ;  /* 0x0000001cff057219 */ /* 0x000fe40000011603 */
[----:B------:R-:W-:Y:S01]  /*ad20*/  LOP3.LUT R153, RZ, R4, RZ, 0x33, !PT ;  /* 0x00000004ff997212 */ /* 0x000fe200078e33ff */
[----:B------:R-:W2:Y:S01]  /*ad30*/  LDC R25, c[0x0][0x638] ;  /* 0x00018e00ff197b82 */ /* 0x000ea20000000800 */
[----:B------:R-:W-:Y:S01]  /*ad40*/  SHF.L.U32 R28, R7, R28, RZ ;  /* 0x0000001c071c7219 */ /* 0x000fe200000006ff */
[----:B------:R-:W-:-:S06]  /*ad50*/  IMAD.MOV.U32 R4, RZ, RZ, R14 ;  /* 0x000000ffff047224 */ /* 0x000fcc00078e000e */
[----:B------:R-:W0:Y:S01]  /*ad60*/  LDC R27, c[0x0][0x610] ;  /* 0x00018400ff1b7b82 */ /* 0x000e220000000800 */
[----:B------:R-:W-:Y:S05]  /*ad70*/  @!P0 BRA `(.L_x_289) ;  /* 0x0000000000288947 */ /* 0x000fea0003800000 */
[----:B------:R-:W5:Y:S02]  /*ad80*/  LDC R3, c[0x0][0x64c] ;  /* 0x00019300ff037b82 */ /* 0x000f640000000800 */
[----:B-----5:R-:W-:-:S05]  /*ad90*/  IADD3 R3, P0, R14, R3, RZ ;  /* 0x000000030e037210 */ /* 0x020fca0007f1e0ff */
[----:B------:R-:W-:-:S04]  /*ada0*/  IMAD.X R11, RZ, RZ, R5, P0 ;  /* 0x000000ffff0b7224 */ /* 0x000fc800000e0605 */
[----:B------:R-:W-:-:S04]  /*adb0*/  IMAD.WIDE.U32 R4, R11, R30, RZ ;  /* 0x0000001e0b047225 */ /* 0x000fc800078e00ff */
[----:B------:R-:W-:-:S04]  /*adc0*/  IMAD.WIDE.U32 R6, P0, R3, R31, R4 ;  /* 0x0000001f03067225 */ /* 0x000fc80007800004 */
[----:B------:R-:W-:Y:S01]  /*add0*/  IMAD.WIDE.U32 R4, R3, R30, RZ ;  /* 0x0000001e03047225 */ /* 0x000fe200078e00ff */
[----:B------:R-:W-:-:S03]  /*ade0*/  MOV R8, R7 ;  /* 0x0000000700087202 */ /* 0x000fc60000000f00 */
[----:B------:R-:W-:Y:S01]  /*adf0*/  IMAD.X R9, RZ, RZ, RZ, P0 ;  /* 0x000000ffff097224 */ /* 0x000fe200000e06ff */
[----:B------:R-:W-:-:S05]  /*ae00*/  IADD3 RZ, P0, R5, R6, RZ ;  /* 0x0000000605ff7210 */ /* 0x000fca0007f1e0ff */
[----:B------:R-:W-:-:S08]  /*ae10*/  IMAD.WIDE.U32.X R4, R11, R31, R8, P0 ;  /* 0x0000001f0b047225 */ /* 0x000fd000000e0408 */
.L_x_289:
[----:B------:R-:W-:Y:S01]  /*ae20*/  ISETP.NE.AND P0, PT, R2, 0x1, PT ;  /* 0x000000010200780c */ /* 0x000fe20003f05270 */
[----:B------:R-:W-:Y:S01]  /*ae30*/  IMAD.MOV R13, RZ, RZ, -R13 ;  /* 0x000000ffff0d7224 */ /* 0x000fe200078e0a0d */
[----:B-1-3--:R-:W-:Y:S01]  /*ae40*/  SHF.R.U64 R0, R4, R21, R5 ;  /* 0x0000001504007219 */ /* 0x00afe20000001205 */
[----:B0-----:R-:W-:Y:S01]  /*ae50*/  VIADD R5, R20, 0xffffffff ;  /* 0xffffffff14057836 */ /* 0x001fe20000000000 */
[----:B------:R-:W-:-:S03]  /*ae60*/  LOP3.LUT R153, R10, R153, RZ, 0xc0, !PT ;  /* 0x000000990a997212 */ /* 0x000fc600078ec0ff */
[----:B------:R-:W-:Y:S01]  /*ae70*/  IMAD.MOV R3, RZ, RZ, -R0 ;  /* 0x000000ffff037224 */ /* 0x000fe200078e0a00 */
[----:B------:R-:W-:Y:S01]  /*ae80*/  LOP3.LUT R5, R12, R5, RZ, 0xc0, !PT ;  /* 0x000000050c057212 */ /* 0x000fe200078ec0ff */
[----:B------:R-:W-:Y:S02]  /*ae90*/  IMAD R153, R28, R0, R153 ;  /* 0x000000001c997224 */ /* 0x000fe400078e0299 */
[----:B--2---:R-:W-:Y:S02]  /*aea0*/  IMAD R0, R3, R25, R14 ;  /* 0x0000001903007224 */ /* 0x004fe400078e020e */
[----:B------:R-:W-:Y:S02]  /*aeb0*/  @P0 IMAD R26, R15, R13, R24 ;  /* 0x0000000d0f1a0224 */ /* 0x000fe400078e0218 */
[----:B------:R-:W-:Y:S02]  /*aec0*/  IMAD R4, R0, R20, R5 ;  /* 0x0000001400047224 */ /* 0x000fe400078e0205 */
[----:B------:R-:W-:-:S02]  /*aed0*/  IMAD R153, R153, R27, R26 ;  /* 0x0000001b99997224 */ /* 0x000fc400078e021a */
[----:B------:R-:W-:-:S03]  /*aee0*/  IMAD.MOV.U32 R3, RZ, RZ, 0x1 ;  /* 0x00000001ff037424 */ /* 0x000fc600078e00ff */
[----:B------:R-:W-:Y:S02]  /*aef0*/  SEL R154, R4, R153, !P0 ;  /* 0x00000099049a7207 */ /* 0x000fe40004000000 */
[----:B------:R-:W-:Y:S02]  /*af00*/  PRMT R0, R3, 0x7610, R0 ;  /* 0x0000761003007816 */ /* 0x000fe40000000000 */
[----:B------:R-:W-:-:S07]  /*af10*/  SEL R153, R153, R4, !P0 ;  /* 0x0000000499997207 */ /* 0x000fce0004000000 */
.L_x_287:
[----:B------:R-:W-:-:S13]  /*af20*/  LOP3.LUT P0, RZ, R0, 0xff, RZ, 0xc0, !PT ;  /* 0x000000ff00ff7812 */ /* 0x000fda000780c0ff */
[----:B------:R-:W-:Y:S05]  /*af30*/  @P0 BRA `(.L_x_290) ;  /* 0xffffff6000b80947 */ /* 0x000fea000383ffff */
[----:B------:R-:W-:Y:S05]  /*af40*/  EXIT ;  /* 0x000000000000794d */ /* 0x000fea0003800000 */
.L_x_7:
[----:B0-----:R-:W-:Y:S01]  /*af50*/  ULDC.64 UR4, c[0x0][0x650] ;  /* 0x0001940000047ab9 */ /* 0x001fe20000000a00 */
        /* <DEDUP_REMOVED lines=8> */
[----:B------:R-:W-:Y:S01]  /*afe0*/  MOV R12, R16 ;  /* 0x00000010000c7202 */ /* 0x000fe20000000f00 */
[----:B------:R-:W-:-:S06]  /*aff0*/  IMAD.MOV.U32 R13, RZ, RZ, R17 ;  /* 0x000000ffff0d7224 */ /* 0x000fcc00078e0011 */
        /* <DEDUP_REMOVED lines=15> */
.L_x_292:
[----:B------:R-:W0:Y:S01]  /*b0f0*/  LDC.64 R28, c[0x0][0x640] ;  /* 0x00019000ff1c7b82 */ /* 0x000e220000000a00 */
[-CC-:B------:R-:W-:Y:S02]  /*b100*/  SHF.R.U64 R22, R12, R6.reuse, R13.reuse ;  /* 0x000000060c167219 */ /* 0x180fe4000000120d */
[----:B------:R-:W-:Y:S02]  /*b110*/  SHF.R.U32.HI R6, RZ, R6, R13 ;  /* 0x00000006ff067219 */ /* 0x000fe4000001160d */
[----:B------:R-:W-:Y:S02]  /*b120*/  IADD3 R11, P0, RZ, -R22, RZ ;  /* 0x80000016ff0b7210 */ /* 0x000fe40007f1e0ff */
[----:B------:R-:W-:Y:S01]  /*b130*/  MOV R30, 0x1 ;  /* 0x00000001001e7802 */ /* 0x000fe20000000f00 */
[----:B------:R-:W1:Y:S02]  /*b140*/  LDC R10, c[0x0][0x618] ;  /* 0x00018600ff0a7b82 */ /* 0x000e640000000800 */
[----:B------:R-:W-:-:S04]  /*b150*/  IMAD.X R9, RZ, RZ, ~R6, P0 ;  /* 0x000000ffff097224 */ /* 0x000fc800000e0e06 */
[-C--:B------:R-:W-:Y:S02]  /*b160*/  IMAD R6, R9, R26.reuse, RZ ;  /* 0x0000001a09067224 */ /* 0x080fe400078e02ff */
[----:B------:R-:W2:Y:S01]  /*b170*/  LDC R12, c[0x0][0x608] ;  /* 0x00018200ff0c7b82 */ /* 0x000ea20000000800 */
[----:B------:R-:W-:-:S04]  /*b180*/  IMAD.WIDE.U32 R8, R11, R26, R16 ;  /* 0x0000001a0b087225 */ /* 0x000fc800078e0010 */
[----:B------:R-:W-:-:S03]  /*b190*/  IMAD R11, R11, R27, R6 ;  /* 0x0000001b0b0b7224 */ /* 0x000fc600078e0206 */
[----:B------:R-:W3:Y:S01]  /*b1a0*/  LDC R25, c[0x0][0x658] ;  /* 0x00019600ff197b82 */ /* 0x000ee20000000800 */
[----:B------:R-:W-:Y:S01]  /*b1b0*/  IMAD.IADD R9, R9, 0x1, R11 ;  /* 0x0000000109097824 */ /* 0x000fe200078e020b */
[----:B0-----:R-:W-:-:S04]  /*b1c0*/  ISETP.NE.U32.AND P0, PT, R28, RZ, PT ;  /* 0x000000ff1c00720c */ /* 0x001fc80003f05070 */
[----:B------:R-:W-:Y:S02]  /*b1d0*/  ISETP.NE.AND.EX P0, PT, R29, RZ, PT, P0 ;  /* 0x000000ff1d00720c */ /* 0x000fe40003f05300 */
[----:B------:R-:W0:Y:S01]  /*b1e0*/  LDC R20, c[0x0][0x600] ;  /* 0x00018000ff147b82 */ /* 0x000e220000000800 */
[-CC-:B-1----:R-:W-:Y:S01]  /*b1f0*/  SHF.R.U64 R14, R8, R10.reuse, R9.reuse ;  /* 0x0000000a080e7219 */ /* 0x182fe20000001209 */
[----:B------:R-:W-:Y:S01]  /*b200*/  IMAD.MOV.U32 R8, RZ, RZ, -0x1 ;  /* 0xffffffffff087424 */ /* 0x000fe200078e00ff */
[----:B------:R-:W-:-:S05]  /*b210*/  SHF.R.U32.HI R9, RZ, R10, R9 ;  /* 0x0000000aff097219 */ /* 0x000fca0000011609 */
[----:B------:R-:W1:Y:S01]  /*b220*/  LDC R26, c[0x0][0x648] ;  /* 0x00019200ff1a7b82 */ /* 0x000e620000000800 */
[-CC-:B--2---:R-:W-:Y:S02]  /*b230*/  SHF.R.U64 R21, R14, R12.reuse, R9.reuse ;  /* 0x0000000c0e157219 */ /* 0x184fe40000001209 */
[----:B------:R-:W-:-:S05]  /*b240*/  SHF.R.U32.HI R6, RZ, R12, R9 ;  /* 0x0000000cff067219 */ /* 0x000fca0000011609 */
[----:B------:R-:W2:Y:S01]  /*b250*/  LDC R27, c[0x0][0x638] ;  /* 0x00018e00ff1b7b82 */ /* 0x000ea20000000800 */
[-C--:B---3--:R-:W-:Y:S02]  /*b260*/  SHF.L.U32 R8, R8, R25.reuse, RZ ;  /* 0x0000001908087219 */ /* 0x088fe400000006ff */
[-CC-:B------:R-:W-:Y:S02]  /*b270*/  SHF.R.U64 R23, R21, R25.reuse, R6.reuse ;  /* 0x0000001915177219 */ /* 0x180fe40000001206 */
[----:B------:R-:W-:Y:S02]  /*b280*/  LOP3.LUT R32, RZ, R8, RZ, 0x33, !PT ;  /* 0x00000008ff207212 */ /* 0x000fe400078e33ff */
[----:B------:R-:W-:Y:S01]  /*b290*/  SHF.R.U32.HI R9, RZ, R25, R6 ;  /* 0x00000019ff097219 */ /* 0x000fe20000011606 */
[----:B------:R-:W3:Y:S01]  /*b2a0*/  LDC R31, c[0x0][0x610] ;  /* 0x00018400ff1f7b82 */ /* 0x000ee20000000800 */
[----:B------:R-:W-:Y:S01]  /*b2b0*/  IMAD.MOV.U32 R8, RZ, RZ, R23 ;  /* 0x000000ffff087224 */ /* 0x000fe200078e0017 */
[----:B------:R-:W-:Y:S06]  /*b2c0*/  @!P0 BRA `(.L_x_293) ;  /* 0x0000000000288947 */ /* 0x000fec0003800000 */
        /* <DEDUP_REMOVED lines=10> */
.L_x_293:
[----:B------:R-:W-:Y:S02]  /*b370*/  ISETP.NE.AND P0, PT, R2, 0x1, PT ;  /* 0x000000010200780c */ /* 0x000fe40003f05270 */
[----:B-1----:R-:W-:Y:S01]  /*b380*/  SHF.R.U64 R6, R8, R26, R9 ;  /* 0x0000001a08067219 */ /* 0x002fe20000001209 */
[----:B0-----:R-:W-:Y:S01]  /*b390*/  VIADD R9, R20, 0xffffffff ;  /* 0xffffffff14097836 */ /* 0x001fe20000000000 */
[----:B------:R-:W-:Y:S02]  /*b3a0*/  SHF.L.U32 R30, R30, R25, RZ ;  /* 0x000000191e1e7219 */ /* 0x000fe400000006ff */
[----:B------:R-:W-:Y:S01]  /*b3b0*/  LOP3.LUT R5, R21, R32, RZ, 0xc0, !PT ;  /* 0x0000002015057212 */ /* 0x000fe200078ec0ff */
[----:B------:R-:W-:-:S04]  /*b3c0*/  IMAD.MOV R8, RZ, RZ, -R6 ;  /* 0x000000ffff087224 */ /* 0x000fc800078e0a06 */
[----:B------:R-:W-:Y:S01]  /*b3d0*/  IMAD R6, R30, R6, R5 ;  /* 0x000000061e067224 */ /* 0x000fe200078e0205 */
[----:B------:R-:W-:Y:S01]  /*b3e0*/  LOP3.LUT R5, R14, R9, RZ, 0xc0, !PT ;  /* 0x000000090e057212 */ /* 0x000fe200078ec0ff */
[----:B------:R-:W-:Y:S02]  /*b3f0*/  @P0 IMAD R3, R7, R24, R4 ;  /* 0x0000001807030224 */ /* 0x000fe400078e0204 */
[----:B--2---:R-:W-:Y:S02]  /*b400*/  IMAD R4, R8, R27, R23 ;  /* 0x0000001b08047224 */ /* 0x004fe400078e0217 */
[----:B---3--:R-:W-:Y:S01]  /*b410*/  IMAD R3, R6, R31, R3 ;  /* 0x0000001f06037224 */ /* 0x008fe200078e0203 */
[----:B------:R-:W-:Y:S01]  /*b420*/  MOV R6, R22 ;  /* 0x0000001600067202 */ /* 0x000fe20000000f00 */
[----:B------:R-:W-:Y:S02]  /*b430*/  IMAD R4, R4, R20, R5 ;  /* 0x0000001404047224 */ /* 0x000fe400078e0205 */
[----:B------:R-:W-:-:S03]  /*b440*/  IMAD.MOV.U32 R8, RZ, RZ, 0x1 ;  /* 0x00000001ff087424 */ /* 0x000fc600078e00ff */
[----:B------:R-:W-:Y:S02]  /*b450*/  SEL R20, R4, R3, !P0 ;  /* 0x0000000304147207 */ /* 0x000fe40004000000 */
[----:B------:R-:W-:-:S07]  /*b460*/  SEL R21, R3, R4, !P0 ;  /* 0x0000000403157207 */ /* 0x000fce0004000000 */
.L_x_291:
[----:B------:R-:W-:-:S08]  /*b470*/  NOP ;  /* 0x0000000000007918 */ /* 0x000fd00000000000 */
[----:B------:R-:W0:-:S00]  /*b480*/  USETMAXREG.DEALLOC.CTAPOOL 0x28 ;  /* 0x00000028000079c8 */ /* 0x000e0000080e0500 */
[----:B0-----:R-:W-:-:S13]  /*b490*/  ISETP.NE.AND P0, PT, R0, RZ, PT ;  /* 0x000000ff0000720c */ /* 0x001fda0003f05270 */
[----:B------:R-:W-:Y:S05]  /*b4a0*/  @P0 EXIT ;  /* 0x000000000000094d */ /* 0x000fea0003800000 */
[----:B------:R-:W-:Y:S01]  /*b4b0*/  LOP3.LUT P0, RZ, R8, 0xff, RZ, 0xc0, !PT ;  /* 0x000000ff08ff7812 */ /* 0x000fe2000780c0ff */
[----:B------:R-:W-:Y:S02]  /*b4c0*/  IMAD.MOV.U32 R0, RZ, RZ, 0x1 ;  /* 0x00000001ff007424 */ /* 0x000fe400078e00ff */
[----:B------:R-:W-:-:S10]  /*b4d0*/  IMAD.MOV.U32 R3, RZ, RZ, RZ ;  /* 0x000000ffff037224 */ /* 0x000fd400078e00ff */
[----:B------:R-:W-:Y:S05]  /*b4e0*/  @!P0 BRA `(.L_x_294) ;  /* 0x0000000c00448947 */ /* 0x000fea0003800000 */
[----:B------:R-:W0:Y:S01]  /*b4f0*/  LDC R0, c[0x0][0x28c] ;  /* 0x0000a300ff007b82 */ /* 0x000e220000000800 */
[----:B------:R-:W1:Y:S01]  /*b500*/  S2R R12, SR_CgaCtaId ;  /* 0x00000000000c7919 */ /* 0x000e620000008800 */
[----:B------:R-:W-:Y:S01]  /*b510*/  ULDC UR5, c[0x0][0x600] ;  /* 0x0001800000057ab9 */ /* 0x000fe20000000800 */
[----:B------:R-:W-:Y:S01]  /*b520*/  ULDC UR4, c[0x0][0xc] ;  /* 0x0000030000047ab9 */ /* 0x000fe20000000800 */
[----:B------:R-:W-:Y:S01]  /*b530*/  UIADD3 UR16, UR5, -0x1, URZ ;  /* 0xffffffff05107890 */ /* 0x000fe2000fffe03f */
[----:B------:R-:W-:Y:S01]  /*b540*/  BSSY B0, `(.L_x_294) ;  /* 0x00000cb000007945 */ /* 0x000fe20003800000 */
[----:B------:R-:W-:Y:S01]  /*b550*/  ULDC UR6, c[0x0][0x658] ;  /* 0x0001960000067ab9 */ /* 0x000fe20000000800 */
[----:B------:R-:W-:Y:S01]  /*b560*/  ULDC UR5, c[0x0][0x10] ;  /* 0x0000040000057ab9 */ /* 0x000fe20000000800 */
[----:B------:R-:W-:Y:S01]  /*b570*/  UMOV UR7, 0xffffffff ;  /* 0xffffffff00077882 */ /* 0x000fe20000000000 */
[----:B------:R-:W-:Y:S01]  /*b580*/  UMOV UR8, 0x1 ;  /* 0x0000000100087882 */ /* 0x000fe20000000000 */
[----:B------:R-:W-:Y:S01]  /*b590*/  UIMAD.WIDE.U32 UR4, UR4, UR5, URZ ;  /* 0x00000005040472a5 */ /* 0x000fe2000f8e003f */
[----:B------:R-:W-:Y:S01]  /*b5a0*/  IMAD.MOV.U32 R9, RZ, RZ, 0x1 ;  /* 0x00000001ff097424 */ /* 0x000fe200078e00ff */
[----:B------:R-:W-:Y:S01]  /*b5b0*/  USHF.L.U32 UR7, UR7, UR6, URZ ;  /* 0x0000000607077299 */ /* 0x000fe2000800063f */
[----:B------:R-:W-:Y:S01]  /*b5c0*/  LOP3.LUT R8, R19, 0x2, RZ, 0xfc, !PT ;  /* 0x0000000213087812 */ /* 0x000fe200078efcff */
[----:B------:R-:W-:-:S02]  /*b5d0*/  USHF.L.U32 UR18, UR8, UR6, URZ ;  /* 0x0000000608127299 */ /* 0x000fc4000800063f */
[----:B------:R-:W-:Y:S01]  /*b5e0*/  ULOP3.LUT UR17, URZ, UR7, URZ, 0x33, !UPT ;  /* 0x000000073f117292 */ /* 0x000fe2000f8e333f */
[----:B------:R-:W-:Y:S01]  /*b5f0*/  ULDC UR6, c[0x0][0x14] ;  /* 0x0000050000067ab9 */ /* 0x000fe20000000800 */
[----:B------:R-:W-:Y:S01]  /*b600*/  ULDC.64 UR22, c[0x0][0x198] ;  /* 0x0000660000167ab9 */ /* 0x000fe20000000a00 */
[----:B------:R-:W-:Y:S02]  /*b610*/  UIMAD.WIDE.U32 UR20, UR4, UR6, URZ ;  /* 0x00000006041472a5 */ /* 0x000fe4000f8e003f */
[----:B------:R-:W-:Y:S01]  /*b620*/  UIMAD UR13, UR5, UR6, URZ ;  /* 0x00000006050d72a4 */ /* 0x000fe2000f8e023f */
[----:B0-----:R-:W-:-:S03]  /*b630*/  VIADD R0, R0, 0x3f ;  /* 0x0000003f00007836 */ /* 0x001fc60000000000 */
[----:B------:R-:W-:Y:S02]  /*b640*/  UIADD3 UR13, UR21, UR13, URZ ;  /* 0x0000000d150d7290 */ /* 0x000fe4000fffe03f */
[----:B------:R-:W-:-:S04]  /*b650*/  SHF.R.S32.HI R3, RZ, 0x1f, R0 ;  /* 0x0000001fff037819 */ /* 0x000fc80000011400 */
[----:B------:R-:W-:Y:S01]  /*b660*/  LEA.HI R10, R3, R0, RZ, 0x6 ;  /* 0x00000000030a7211 */ /* 0x000fe200078f30ff */
[C---:B-1----:R-:W-:Y:S01]  /*b670*/  IMAD.SHL.U32 R11, R12.reuse, 0x40, RZ ;  /* 0x000000400c0b7824 */ /* 0x042fe200078e00ff */
[----:B------:R-:W-:Y:S01]  /*b680*/  SHF.L.U32 R12, R12, 0xc, RZ ;  /* 0x0000000c0c0c7819 */ /* 0x000fe200000006ff */
[----:B------:R-:W-:Y:S01]  /*b690*/  IMAD.MOV.U32 R0, RZ, RZ, 0x1 ;  /* 0x00000001ff007424 */ /* 0x000fe200078e00ff */
[----:B------:R-:W-:Y:S01]  /*b6a0*/  SHF.R.S32.HI R10, RZ, 0x6, R10 ;  /* 0x00000006ff0a7819 */ /* 0x000fe2000001140a */
[----:B------:R-:W-:Y:S01]  /*b6b0*/  IMAD.MOV.U32 R3, RZ, RZ, RZ ;  /* 0x000000ffff037224 */ /* 0x000fe200078e00ff */
[----:B------:R-:W-:Y:S02]  /*b6c0*/  LOP3.LUT R11, R11, 0x40, RZ, 0xc0, !PT ;  /* 0x000000400b0b7812 */ /* 0x000fe400078ec0ff */
[----:B------:R-:W-:Y:S01]  /*b6d0*/  LOP3.LUT R12, R12, 0x1000, RZ, 0xc0, !PT ;  /* 0x000010000c0c7812 */ /* 0x000fe200078ec0ff */
[----:B------:R-:W-:-:S07]  /*b6e0*/  VIADD R13, R10, 0x1 ;  /* 0x000000010a0d7836 */ /* 0x000fce0000000000 */
.L_x_305:
[----:B------:R-:W-:-:S03]  /*b6f0*/  UMOV UR4, 0xffffffff ;  /* 0xffffffff00047882 */ /* 0x000fc60000000000 */
[----:B------:R-:W-:Y:S05]  /*b700*/  BRA.DIV UR4, `(.L_x_295) ;  /* 0x0000000e04c87947 */ /* 0x000fea000b800000 */
[----:B------:R-:W-:-:S13]  /*b710*/  ELECT P6, URZ, PT ;  /* 0x00000000003f782f */ /* 0x000fda00038c0000 */
.L_x_317:
[----:B------:R-:W0:Y:S01]  /*b720*/  LDC R4, c[0x0][0x28c] ;  /* 0x0000a300ff047b82 */ /* 0x000e220000000800 */
[----:B------:R-:W-:Y:S01]  /*b730*/  BSSY B1, `(.L_x_296) ;  /* 0x0000038000017945 */ /* 0x000fe20003800000 */
[----:B0-----:R-:W-:-:S13]  /*b740*/  ISETP.LT.OR P6, PT, R4, 0x1, !P6 ;  /* 0x000000010400780c */ /* 0x001fda00077c1670 */
[----:B------:R-:W-:Y:S05]  /*b750*/  @P6 BRA `(.L_x_297) ;  /* 0x0000000000d46947 */ /* 0x000fea0003800000 */
[----:B------:R-:W-:Y:S02]  /*b760*/  IMAD R20, R20, 0x80, R11 ;  /* 0x0000008014147824 */ /* 0x000fe400078e020b */
[----:B------:R-:W-:Y:S02]  /*b770*/  IMAD R21, R21, 0xc0, RZ ;  /* 0x000000c015157824 */ /* 0x000fe400078e02ff */
[----:B------:R-:W-:Y:S02]  /*b780*/  IMAD.MOV.U32 R24, RZ, RZ, RZ ;  /* 0x000000ffff187224 */ /* 0x000fe400078e00ff */
[----:B------:R-:W-:Y:S02]  /*b790*/  IMAD.MOV.U32 R4, RZ, RZ, R13 ;  /* 0x000000ffff047224 */ /* 0x000fe400078e000d */
[----:B------:R-:W-:Y:S02]  /*b7a0*/  IMAD.MOV.U32 R5, RZ, RZ, R0 ;  /* 0x000000ffff057224 */ /* 0x000fe400078e0000 */
[----:B------:R-:W-:-:S07]  /*b7b0*/  IMAD.MOV.U32 R7, RZ, RZ, R3 ;  /* 0x000000ffff077224 */ /* 0x000fce00078e0003 */
.L_x_300:
[----:B------:R-:W0:Y:S01]  /*b7c0*/  S2R R15, SR_CgaCtaId ;  /* 0x00000000000f7919 */ /* 0x000e220000008800 */
[----:B------:R-:W-:Y:S02]  /*b7d0*/  MOV R14, 0x400 ;  /* 0x00000400000e7802 */ /* 0x000fe40000000f00 */
[----:B------:R-:W-:Y:S02]  /*b7e0*/  LOP3.LUT P1, RZ, R18, 0x7f, RZ, 0xc0, !PT ;  /* 0x0000007f12ff7812 */ /* 0x000fe4000782c0ff */
[----:B0-----:R-:W-:Y:S02]  /*b7f0*/  LEA R22, R15, R14, 0x18 ;  /* 0x0000000e0f167211 */ /* 0x001fe400078ec0ff */
[----:B------:R-:W-:-:S09]  /*b800*/  SHF.L.U32 R14, R5, 0x1f, RZ ;  /* 0x0000001f050e7819 */ /* 0x000fd200000006ff */
[----:B------:R-:W0:Y:S01]  /*b810*/  @!P1 LDC R15, c[0x0][0x500] ;  /* 0x00014000ff0f9b82 */ /* 0x000e220000000800 */
[----:B------:R-:W-:-:S04]  /*b820*/  IMAD R23, R7, 0x8, R22 ;  /* 0x0000000807177824 */ /* 0x000fc800078e0216 */
[----:B------:R-:W1:Y:S02]  /*b830*/  SYNCS.PHASECHK.TRANS64.TRYWAIT P0, [R23+URZ+0x28], R14 ;  /* 0x0000280e170075a7 */ /* 0x000e64000800017f */
[----:B-1----:R-:W-:Y:S05]  /*b840*/  @!P0 BRA `(.L_x_298) ;  /* 0x0000000c00988947 */ /* 0x002fea0003800000 */
.L_x_318:
[----:B-1----:R-:W-:Y:S01]  /*b850*/  PRMT R14, R8, 0x9910, RZ ;  /* 0x00009910080e7816 */ /* 0x002fe200000000ff */
[----:B0-----:R0:W-:Y:S03]  /*b860*/  @!P1 SYNCS.ARRIVE.TRANS64 RZ, [R23+URZ], R15 ;  /* 0x0000000f17ff99a7 */ /* 0x0011e6000800003f */
[----:B------:R-:W-:-:S13]  /*b870*/  ISETP.NE.AND P0, PT, R14, 0x2, PT ;  /* 0x000000020e00780c */ /* 0x000fda0003f05270 */
[----:B0-----:R-:W-:Y:S05]  /*b880*/  @P0 BRA `(.L_x_299) ;  /* 0x0000000000040947 */ /* 0x001fea0003800000 */
[----:B------:R-:W-:Y:S01]  /*b890*/  BPT.TRAP 0x1 ;  /* 0x000000040000795c */ /* 0x000fe20000300000 */
.L_x_299:
[C---:B------:R-:W-:Y:S01]  /*b8a0*/  LEA R14, R7.reuse, R12, 0xd ;  /* 0x0000000c070e7211 */ /* 0x040fe200078e68ff */
[--C-:B------:R-:W-:Y:S01]  /*b8b0*/  IMAD R15, R7, 0x6000, R22.reuse ;  /* 0x00006000070f7824 */ /* 0x100fe200078e0216 */
[----:B------:R-:W-:Y:S01]  /*b8c0*/  R2UR UR9, R23 ;  /* 0x00000000170972ca */ /* 0x000fe200000e0000 */
[----:B------:R-:W-:Y:S01]  /*b8d0*/  VIADD R4, R4, 0xffffffff ;  /* 0xffffffff04047836 */ /* 0x000fe20000000000 */
[----:B------:R-:W-:Y:S01]  /*b8e0*/  UIADD3 UR4, UP0, UR22, 0xf0, URZ ;  /* 0x000000f016047890 */ /* 0x000fe2000ff1e03f */
[----:B------:R-:W-:Y:S01]  /*b8f0*/  IMAD R14, R14, 0x2, R22 ;  /* 0x000000020e0e7824 */ /* 0x000fe200078e0216 */
[----:B------:R-:W-:Y:S01]  /*b900*/  R2UR UR5, R15 ;  /* 0x000000000f0572ca */ /* 0x000fe200000e0000 */
[----:B------:R-:W-:Y:S01]  /*b910*/  UIADD3 UR24, UP1, UR22, 0x1f0, URZ ;  /* 0x000001f016187890 */ /* 0x000fe2000ff3e03f */
[----:B------:R-:W-:Y:S01]  /*b920*/  R2UR UR11, R21 ;  /* 0x00000000150b72ca */ /* 0x000fe200000e0000 */
[----:B------:R-:W-:Y:S01]  /*b930*/  VIADD R7, R7, 0x1 ;  /* 0x0000000107077836 */ /* 0x000fe20000000000 */
[----:B------:R-:W-:Y:S01]  /*b940*/  R2UR UR8, R14 ;  /* 0x000000000e0872ca */ /* 0x000fe200000e0000 */
[----:B------:R-:W-:Y:S01]  /*b950*/  UIADD3.X UR25, URZ, UR23, URZ, UP1, !UPT ;  /* 0x000000173f197290 */ /* 0x000fe20008ffe43f */
[----:B------:R-:W-:Y:S01]  /*b960*/  R2UR UR10, R24 ;  /* 0x00000000180a72ca */ /* 0x000fe200000e0000 */
[----:B------:R-:W-:Y:S01]  /*b970*/  UMOV UR6, 0x0 ;  /* 0x0000000000067882 */ /* 0x000fe20000000000 */
[----:B------:R-:W-:Y:S01]  /*b980*/  R2UR UR12, R6 ;  /* 0x00000000060c72ca */ /* 0x000fe200000e0000 */
[----:B------:R-:W-:Y:S01]  /*b990*/  UMOV UR7, 0x10000000 ;  /* 0x1000000000077882 */ /* 0x000fe20000000000 */
[----:B------:R-:W-:Y:S01]  /*b9a0*/  R2UR UR19, R20 ;  /* 0x00000000141372ca */ /* 0x000fe200000e0000 */
[----:B------:R-:W-:Y:S01]  /*b9b0*/  UMOV UR26, 0x30000 ;  /* 0x00030000001a7882 */ /* 0x000fe20000000000 */
[----:B------:R-:W-:Y:S01]  /*b9c0*/  ISETP.GT.AND P1, PT, R4, 0x1, PT ;  /* 0x000000010400780c */ /* 0x000fe20003f24270 */
[----:B------:R-:W-:Y:S01]  /*b9d0*/  UIADD3 UR14, UR5, 0x100, URZ ;  /* 0x00000100050e7890 */ /* 0x000fe2000fffe03f */
[----:B------:R-:W-:Y:S01]  /*b9e0*/  ISETP.NE.AND P0, PT, R7, 0x5, PT ;  /* 0x000000050700780c */ /* 0x000fe20003f05270 */
[----:B------:R-:W-:Y:S01]  /*b9f0*/  UIADD3.X UR5, URZ, UR23, URZ, UP0, !UPT ;  /* 0x000000173f057290 */ /* 0x000fe200087fe43f */
[----:B------:R-:W-:Y:S01]  /*ba00*/  VIADD R24, R24, 0x40 ;  /* 0x0000004018187836 */ /* 0x000fe20000000000 */
[----:B------:R-:W-:Y:S01]  /*ba10*/  UIADD3 UR15, UR8, 0x1e100, URZ ;  /* 0x0001e100080f7890 */ /* 0x000fe2000fffe03f */
[----:B------:R-:W-:-:S02]  /*ba20*/  SEL R14, RZ, 0x1, P0 ;  /* 0x00000001ff0e7807 */ /* 0x000fc40000000000 */
[----:B------:R-:W-:Y:S01]  /*ba30*/  UMOV UR8, UR14 ;  /* 0x0000000e00087c82 */ /* 0x000fe20008000000 */
[----:B------:R-:W-:Y:S02]  /*ba40*/  SEL R7, R7, RZ, P0 ;  /* 0x000000ff07077207 */ /* 0x000fe40000000000 */
[----:B------:R-:W-:Y:S01]  /*ba50*/  LOP3.LUT R5, R5, R14, RZ, 0x3c, !PT ;  /* 0x0000000e05057212 */ /* 0x000fe200078e3cff */
[----:B------:R0:W-:Y:S02]  /*ba60*/  UTMALDG.3D [UR8], [UR4], desc[UR6] ;  /* 0x00000608040075b4 */ /* 0x0001e40008011000 */
[----:B0-----:R-:W-:Y:S01]  /*ba70*/  UMOV UR8, UR15 ;  /* 0x0000000f00087c82 */ /* 0x001fe20008000000 */
[----:B------:R-:W-:Y:S02]  /*ba80*/  UMOV UR11, UR19 ;  /* 0x00000013000b7c82 */ /* 0x000fe40008000000 */
[----:B------:R0:W-:Y:S02]  /*ba90*/  UTMALDG.3D.MULTICAST [UR8], [UR24], UR26, desc[UR6] ;  /* 0x00000608180073b4 */ /* 0x0001e4000801181a */
[----:B0-----:R-:W-:Y:S05]  /*baa0*/  @P1 BRA `(.L_x_300) ;  /* 0xfffffffc00441947 */ /* 0x001fea000383ffff */
.L_x_297:
[----:B------:R-:W-:Y:S05]  /*bab0*/  BSYNC B1 ;  /* 0x0000000000017941 */ /* 0x000fea0003800000 */
.L_x_296:
[----:B------:R-:W-:Y:S01]  /*bac0*/  LOP3.LUT P1, RZ, R9, 0xff, RZ, 0xc0, !PT ;  /* 0x000000ff09ff7812 */ /* 0x000fe2000782c0ff */
[C---:B------:R-:W-:Y:S01]  /*bad0*/  IMAD.IADD R6, R10.reuse, 0x1, R3 ;  /* 0x000000010a067824 */ /* 0x040fe200078e0203 */
[----:B------:R-:W-:Y:S01]  /*bae0*/  ULDC.64 UR4, c[0x0][0x650] ;  /* 0x0001940000047ab9 */ /* 0x000fe20000000a00 */
[----:B------:R-:W-:Y:S01]  /*baf0*/  ISETP.GE.U32.AND P2, PT, R10, 0x5, PT ;  /* 0x000000050a00780c */ /* 0x000fe20003f46070 */
[----:B------:R-:W-:Y:S01]  /*bb00*/  BSSY B1, `(.L_x_301) ;  /* 0x000006c000017945 */ /* 0x000fe20003800000 */
[----:B------:R-:W-:Y:S01]  /*bb10*/  IMAD.MOV.U32 R21, RZ, RZ, -0x1 ;  /* 0xffffffffff157424 */ /* 0x000fe200078e00ff */
[----:B------:R-:W-:Y:S01]  /*bb20*/  ISETP.GT.U32.AND P0, PT, R6, 0x4, PT ;  /* 0x000000040600780c */ /* 0x000fe20003f04070 */
[----:B------:R-:W-:Y:S01]  /*bb30*/  IMAD.MOV.U32 R20, RZ, RZ, -0x1 ;  /* 0xffffffffff147424 */ /* 0x000fe200078e00ff */
[----:B------:R-:W-:Y:S02]  /*bb40*/  PRMT R9, RZ, 0x7610, R9 ;  /* 0x00007610ff097816 */ /* 0x000fe40000000009 */
[----:B------:R-:W-:-:S03]  /*bb50*/  ISETP.LT.U32.AND P0, PT, R10, 0x5, P0 ;  /* 0x000000050a00780c */ /* 0x000fc60000701070 */
[----:B------:R-:W0:Y:S01]  /*bb60*/  @P1 S2R R5, SR_CgaCtaId ;  /* 0x0000000000051919 */ /* 0x000e220000008800 */
[----:B------:R-:W-:-:S04]  /*bb70*/  @P1 MOV R4, 0x400 ;  /* 0x0000040000041802 */ /* 0x000fc80000000f00 */
[----:B0-----:R-:W-:Y:S01]  /*bb80*/  @P1 LEA R3, R5, R4, 0x18 ;  /* 0x0000000405031211 */ /* 0x001fe200078ec0ff */
[----:B------:R-:W-:-:S03]  /*bb90*/  IMAD.WIDE.U32 R4, R6, -0x33333333, RZ ;  /* 0xcccccccd06047825 */ /* 0x000fc600078e00ff */
[----:B------:R0:W-:Y:S01]  /*bba0*/  @P1 SYNCS.ARRIVE.TRANS64.A1T0 RZ, [R3+URZ+0x68], RZ ;  /* 0x000068ff03ff19a7 */ /* 0x0001e2000810003f */
[----:B------:R-:W-:Y:S02]  /*bbb0*/  IADD3 R16, P1, R16, UR20, RZ ;  /* 0x0000001410107c10 */ /* 0x000fe4000ff3e0ff */
[----:B------:R-:W-:Y:S02]  /*bbc0*/  SHF.R.U32.HI R5, RZ, 0x2, R5 ;  /* 0x00000002ff057819 */ /* 0x000fe40000011605 */
[----:B------:R-:W-:Y:S02]  /*bbd0*/  IADD3.X R17, R17, UR13, RZ, P1, !PT ;  /* 0x0000000d11117c10 */ /* 0x000fe40008ffe4ff */
[----:B------:R-:W-:Y:S02]  /*bbe0*/  PRMT R4, RZ, 0x7610, R4 ;  /* 0x00007610ff047816 */ /* 0x000fe40000000004 */
[----:B0-----:R-:W-:Y:S02]  /*bbf0*/  SEL R3, RZ, 0x1, !P0 ;  /* 0x00000001ff037807 */ /* 0x001fe40004000000 */
[----:B------:R-:W-:-:S02]  /*bc00*/  ISETP.GE.U32.AND P0, PT, R16, UR4, PT ;  /* 0x0000000410007c0c */ /* 0x000fc4000bf06070 */
[----:B------:R-:W-:Y:S01]  /*bc10*/  LOP3.LUT R0, R0, R3, RZ, 0x3c, !PT ;  /* 0x0000000300007212 */ /* 0x000fe200078e3cff */
[----:B------:R-:W-:Y:S01]  /*bc20*/  IMAD R3, R5, -0x5, R6 ;  /* 0xfffffffb05037824 */ /* 0x000fe200078e0206 */
[----:B------:R-:W-:Y:S02]  /*bc30*/  ISETP.GE.U32.AND.EX P0, PT, R17, UR5, PT, P0 ;  /* 0x0000000511007c0c */ /* 0x000fe4000bf06100 */
[----:B------:R-:W-:Y:S02]  /*bc40*/  @P2 LOP3.LUT R0, R0, 0x1, R5, 0x78, !PT ;  /* 0x0000000100002812 */ /* 0x000fe400078e7805 */
[----:B------:R-:W-:-:S09]  /*bc50*/  MOV R6, 0xffffffff ;  /* 0xffffffff00067802 */ /* 0x000fd20000000f00 */
[----:B------:R-:W-:Y:S05]  /*bc60*/  @P0 BRA `(.L_x_302) ;  /* 0x0000000400540947 */ /* 0x000fea0003800000 */
[----:B------:R-:W0:Y:S01]  /*bc70*/  S2R R15, SR_CTAID.X ;  /* 0x00000000000f7919 */ /* 0x000e220000002500 */
[----:B------:R-:W-:Y:S01]  /*bc80*/  ULDC.64 UR4, c[0x0][0x628] ;  /* 0x00018a0000047ab9 */ /* 0x000fe20000000a00 */
[----:B------:R-:W-:Y:S01]  /*bc90*/  ULDC UR7, c[0x0][0x630] ;  /* 0x00018c0000077ab9 */ /* 0x000fe20000000800 */
[----:B------:R-:W-:Y:S01]  /*bca0*/  ISETP.NE.U32.AND P0, PT, RZ, UR4, PT ;  /* 0x00000004ff007c0c */ /* 0x000fe2000bf05070 */
[----:B------:R-:W1:Y:S01]  /*bcb0*/  S2R R20, SR_CTAID.Y ;  /* 0x0000000000147919 */ /* 0x000e620000002600 */
[----:B------:R-:W-:Y:S01]  /*bcc0*/  ULDC UR8, c[0x0][0x150] ;  /* 0x0000540000087ab9 */ /* 0x000fe20000000800 */
[----:B------:R-:W-:Y:S01]  /*bcd0*/  IMAD.MOV.U32 R4, RZ, RZ, R16 ;  /* 0x000000ffff047224 */ /* 0x000fe200078e0010 */
[----:B------:R-:W-:Y:S01]  /*bce0*/  ISETP.NE.AND.EX P0, PT, RZ, UR5, PT, P0 ;  /* 0x00000005ff007c0c */ /* 0x000fe2000bf05300 */
[----:B------:R-:W-:Y:S01]  /*bcf0*/  IMAD.MOV.U32 R5, RZ, RZ, R17 ;  /* 0x000000ffff057224 */ /* 0x000fe200078e0011 */
[----:B0-----:R-:W-:-:S11]  /*bd00*/  I2FP.F32.U32 R22, R15 ;  /* 0x0000000f00167245 */ /* 0x001fd60000201000 */
[----:B------:R-:W-:Y:S05]  /*bd10*/  @!P0 BRA `(.L_x_303) ;  /* 0x0000000000288947 */ /* 0x000fea0003800000 */
[----:B------:R-:W-:Y:S02]  /*bd20*/  ULDC UR6, c[0x0][0x634] ;  /* 0x00018d0000067ab9 */ /* 0x000fe40000000800 */
[----:B------:R-:W-:-:S05]  /*bd30*/  IADD3 R5, P0, R16, UR6, RZ ;  /* 0x0000000610057c10 */ /* 0x000fca000ff1e0ff */
[----:B------:R-:W-:-:S04]  /*bd40*/  IMAD.X R21, RZ, RZ, R17, P0 ;  /* 0x000000ffff157224 */ /* 0x000fc800000e0611 */
[----:B------:R-:W-:-:S04]  /*bd50*/  IMAD.WIDE.U32 R6, R21, UR4, RZ ;  /* 0x0000000415067c25 */ /* 0x000fc8000f8e00ff */
[----:B------:R-:W-:-:S04]  /*bd60*/  IMAD.WIDE.U32 R6, P0, R5, UR5, R6 ;  /* 0x0000000505067c25 */ /* 0x000fc8000f800006 */
[----:B------:R-:W-:-:S04]  /*bd70*/  IMAD.WIDE.U32 R4, R5, UR4, RZ ;  /* 0x0000000405047c25 */ /* 0x000fc8000f8e00ff */
[----:B------:R-:W-:Y:S01]  /*bd80*/  IMAD.MOV.U32 R4, RZ, RZ, R7 ;  /* 0x000000ffff047224 */ /* 0x000fe200078e0007 */
[----:B------:R-:W-:Y:S01]  /*bd90*/  IADD3 RZ, P1, R5, R6, RZ ;  /* 0x0000000605ff7210 */ /* 0x000fe20007f3e0ff */
[----:B------:R-:W-:-:S04]  /*bda0*/  IMAD.X R5, RZ, RZ, RZ, P0 ;  /* 0x000000ffff057224 */ /* 0x000fc800000e06ff */
[----:B------:R-:W-:-:S08]  /*bdb0*/  IMAD.WIDE.U32.X R4, R21, UR5, R4, P1 ;  /* 0x0000000515047c25 */ /* 0x000fd000088e0404 */
.L_x_303:
[--C-:B------:R-:W-:Y:S01]  /*bdc0*/  SHF.R.U64 R14, R4, UR7, R5.reuse ;  /* 0x00000007040e7c19 */ /* 0x100fe20008001205 */
[----:B------:R-:W-:Y:S01]  /*bdd0*/  FMUL R22, R22, UR8 ;  /* 0x0000000816167c20 */ /* 0x000fe20008400000 */
[----:B------:R-:W-:Y:S01]  /*bde0*/  SHF.R.U32.HI R4, RZ, UR7, R5 ;  /* 0x00000007ff047c19 */ /* 0x000fe20008011605 */
[----:B------:R-:W0:Y:S01]  /*bdf0*/  LDC R6, c[0x0][0x144] ;  /* 0x00005100ff067b82 */ /* 0x000e220000000800 */
[----:B------:R-:W-:Y:S01]  /*be00*/  IADD3 R5, P0, RZ, -R14, RZ ;  /* 0x8000000eff057210 */ /* 0x000fe20007f1e0ff */
[----:B------:R-:W-:Y:S01]  /*be10*/  ULDC UR6, c[0x0][0x154] ;  /* 0x0000550000067ab9 */ /* 0x000fe20000000800 */
[----:B-1----:R-:W-:Y:S01]  /*be20*/  I2FP.F32.U32 R7, R20 ;  /* 0x0000001400077245 */ /* 0x002fe20000201000 */
[----:B------:R-:W1:Y:S01]  /*be30*/  F2I.U32.TRUNC.NTZ R22, R22 ;  /* 0x0000001600167305 */ /* 0x000e62000020f000 */
[----:B------:R-:W-:Y:S01]  /*be40*/  ULDC.64 UR4, c[0x0][0x620] ;  /* 0x0001880000047ab9 */ /* 0x000fe20000000a00 */
[----:B------:R-:W-:Y:S01]  /*be50*/  IMAD.X R4, RZ, RZ, ~R4, P0 ;  /* 0x000000ffff047224 */ /* 0x000fe200000e0e04 */
[----:B------:R-:W-:Y:S01]  /*be60*/  ISETP.NE.AND P2, PT, R2, 0x1, PT ;  /* 0x000000010200780c */ /* 0x000fe20003f45270 */
[----:B------:R-:W-:Y:S01]  /*be70*/  FMUL R23, R7, UR6 ;  /* 0x0000000607177c20 */ /* 0x000fe20008400000 */
[----:B------:R-:W2:Y:S01]  /*be80*/  LDC R25, c[0x0][0x148] ;  /* 0x00005200ff197b82 */ /* 0x000ea20000000800 */
[----:B------:R-:W-:Y:S01]  /*be90*/  IMAD R4, R4, UR4, RZ ;  /* 0x0000000404047c24 */ /* 0x000fe2000f8e02ff */
[----:B------:R-:W-:-:S02]  /*bea0*/  ULDC.64 UR6, c[0x0][0x640] ;  /* 0x0001900000067ab9 */ /* 0x000fc40000000a00 */
[----:B------:R-:W-:Y:S01]  /*beb0*/  ISETP.NE.U32.AND P0, PT, RZ, UR6, PT ;  /* 0x00000006ff007c0c */ /* 0x000fe2000bf05070 */
[----:B------:R-:W3:Y:S01]  /*bec0*/  F2I.U32.TRUNC.NTZ R23, R23 ;  /* 0x0000001700177305 */ /* 0x000ee2000020f000 */
[C---:B------:R-:W-:Y:S02]  /*bed0*/  IMAD R7, R5.reuse, UR5, R4 ;  /* 0x0000000505077c24 */ /* 0x040fe4000f8e0204 */
[----:B------:R-:W-:Y:S01]  /*bee0*/  IMAD.WIDE.U32 R4, R5, UR4, R16 ;  /* 0x0000000405047c25 */ /* 0x000fe2000f8e0010 */
[----:B------:R-:W-:Y:S01]  /*bef0*/  ULDC UR4, c[0x0][0x618] ;  /* 0x0001860000047ab9 */ /* 0x000fe20000000800 */
[----:B------:R-:W-:Y:S02]  /*bf00*/  ISETP.NE.AND.EX P0, PT, RZ, UR7, PT, P0 ;  /* 0x00000007ff007c0c */ /* 0x000fe4000bf05300 */
[----:B-1----:R-:W-:Y:S01]  /*bf10*/  IMAD.MOV R22, RZ, RZ, -R22 ;  /* 0x000000ffff167224 */ /* 0x002fe200078e0a16 */
[----:B------:R-:W-:-:S03]  /*bf20*/  IADD3 R5, R5, R7, RZ ;  /* 0x0000000705057210 */ /* 0x000fc60007ffe0ff */
[----:B0-----:R-:W-:Y:S01]  /*bf30*/  IMAD R15, R6, R22, R15 ;  /* 0x00000016060f7224 */ /* 0x001fe200078e020f */
[--C-:B------:R-:W-:Y:S02]  /*bf40*/  SHF.R.U64 R21, R4, UR4, R5.reuse ;  /* 0x0000000404157c19 */ /* 0x100fe40008001205 */
[----:B------:R-:W-:Y:S01]  /*bf50*/  SHF.R.U32.HI R4, RZ, UR4, R5 ;  /* 0x00000004ff047c19 */ /* 0x000fe20008011605 */
[----:B------:R-:W-:Y:S01]  /*bf60*/  ULDC UR4, c[0x0][0x608] ;  /* 0x0001820000047ab9 */ /* 0x000fe20000000800 */
[----:B---3--:R-:W-:Y:S02]  /*bf70*/  IMAD.MOV R6, RZ, RZ, -R23 ;  /* 0x000000ffff067224 */ /* 0x008fe400078e0a17 */
[--C-:B------:R-:W-:Y:S02]  /*bf80*/  SHF.R.U64 R22, R21, UR4, R4.reuse ;  /* 0x0000000415167c19 */ /* 0x100fe40008001204 */
[----:B------:R-:W-:Y:S01]  /*bf90*/  SHF.R.U32.HI R5, RZ, UR4, R4 ;  /* 0x00000004ff057c19 */ /* 0x000fe20008011604 */
[----:B------:R-:W-:Y:S01]  /*bfa0*/  ULDC UR4, c[0x0][0x658] ;  /* 0x0001960000047ab9 */ /* 0x000fe20000000800 */
[----:B--2---:R-:W-:-:S02]  /*bfb0*/  @P2 IMAD R15, R25, R6, R20 ;  /* 0x00000006190f2224 */ /* 0x004fc400078e0214 */
[--C-:B------:R-:W-:Y:S02]  /*bfc0*/  SHF.R.U64 R20, R22, UR4, R5.reuse ;  /* 0x0000000416147c19 */ /* 0x100fe40008001205 */
[----:B------:R-:W-:-:S03]  /*bfd0*/  SHF.R.U32.HI R23, RZ, UR4, R5 ;  /* 0x00000004ff177c19 */ /* 0x000fc60008011605 */
[----:B------:R-:W-:Y:S02]  /*bfe0*/  IMAD.MOV.U32 R6, RZ, RZ, R20 ;  /* 0x000000ffff067224 */ /* 0x000fe400078e0014 */
[----:B------:R-:W-:Y:S01]  /*bff0*/  IMAD.MOV.U32 R5, RZ, RZ, R23 ;  /* 0x000000ffff057224 */ /* 0x000fe200078e0017 */
[----:B------:R-:W-:Y:S06]  /*c000*/  @!P0 BRA `(.L_x_304) ;  /* 0x00000000002c8947 */ /* 0x000fec0003800000 */
        /* <DEDUP_REMOVED lines=9> */
[----:B------:R-:W-:-:S04]  /*c0a0*/  IMAD.WIDE.U32.X R4, R23, UR7, R4, P1 ;  /* 0x0000000717047c25 */ /* 0x000fc800088e0404 */
[----:B------:R-:W-:-:S07]  /*c0b0*/  IMAD.MOV.U32 R6, RZ, RZ, R4 ;  /* 0x000000ffff067224 */ /* 0x000fce00078e0004 */
.L_x_304:
[----:B------:R-:W-:Y:S01]  /*c0c0*/  ULDC UR4, c[0x0][0x648] ;  /* 0x0001920000047ab9 */ /* 0x000fe20000000800 */
[----:B------:R-:W-:Y:S01]  /*c0d0*/  LOP3.LUT R4, R22, UR17, RZ, 0xc0, !PT ;  /* 0x0000001116047c12 */ /* 0x000fe2000f8ec0ff */
[----:B------:R-:W-:Y:S01]  /*c0e0*/  ULDC UR5, c[0x0][0x610] ;  /* 0x0001840000057ab9 */ /* 0x000fe20000000800 */
[----:B------:R-:W-:Y:S01]  /*c0f0*/  SHF.R.U64 R5, R6, UR4, R5 ;  /* 0x0000000406057c19 */ /* 0x000fe20008001205 */
[----:B------:R-:W-:Y:S01]  /*c100*/  ULDC UR4, c[0x0][0x638] ;  /* 0x00018e0000047ab9 */ /* 0x000fe20000000800 */
[----:B------:R-:W-:Y:S02]  /*c110*/  LOP3.LUT R21, R21, UR16, RZ, 0xc0, !PT ;  /* 0x0000001015157c12 */ /* 0x000fe4000f8ec0ff */
[C---:B------:R-:W-:Y:S01]  /*c120*/  IADD3 R7, -R5.reuse, RZ, RZ ;  /* 0x000000ff05077210 */ /* 0x040fe20007ffe1ff */
[----:B------:R-:W-:-:S04]  /*c130*/  IMAD R4, R5, UR18, R4 ;  /* 0x0000001205047c24 */ /* 0x000fc8000f8e0204 */
[----:B------:R-:W-:Y:S01]  /*c140*/  IMAD R20, R7, UR4, R20 ;  /* 0x0000000407147c24 */ /* 0x000fe2000f8e0214 */
[----:B------:R-:W-:Y:S01]  /*c150*/  ULDC UR4, c[0x0][0x600] ;  /* 0x0001800000047ab9 */ /* 0x000fe20000000800 */
[----:B------:R-:W-:Y:S02]  /*c160*/  IMAD R15, R4, UR5, R15 ;  /* 0x00000005040f7c24 */ /* 0x000fe4000f8e020f */
[----:B------:R-:W-:Y:S02]  /*c170*/  IMAD R6, R20, UR4, R21 ;  /* 0x0000000414067c24 */ /* 0x000fe4000f8e0215 */
[----:B------:R-:W-:-:S03]  /*c180*/  IMAD.MOV.U32 R4, RZ, RZ, 0x1 ;  /* 0x00000001ff047424 */ /* 0x000fc600078e00ff */
[----:B------:R-:W-:Y:S02]  /*c190*/  SEL R20, R6, R15, !P2 ;  /* 0x0000000f06147207 */ /* 0x000fe40005000000 */
[----:B------:R-:W-:Y:S01]  /*c1a0*/  SEL R21, R15, R6, !P2 ;  /* 0x000000060f157207 */ /* 0x000fe20005000000 */
[----:B------:R-:W-:-:S07]  /*c1b0*/  IMAD.MOV.U32 R6, RZ, RZ, R14 ;  /* 0x000000ffff067224 */ /* 0x000fce00078e000e */
.L_x_302:
[----:B------:R-:W-:Y:S05]  /*c1c0*/  BSYNC B1 ;  /* 0x0000000000017941 */ /* 0x000fea0003800000 */
.L_x_301:
[----:B------:R-:W-:-:S13]  /*c1d0*/  LOP3.LUT P0, RZ, R4, 0xff, RZ, 0xc0, !PT ;  /* 0x000000ff04ff7812 */ /* 0x000fda000780c0ff */
[----:B------:R-:W-:Y:S05]  /*c1e0*/  @P0 BRA `(.L_x_305) ;  /* 0xfffffff400400947 */ /* 0x000fea000383ffff */
[----:B------:R-:W-:Y:S05]  /*c1f0*/  BSYNC B0 ;  /* 0x0000000000007941 */ /* 0x000fea0003800000 */
.L_x_294:
[----:B------:R-:W-:-:S03]  /*c200*/  UMOV UR4, 0xffffffff ;  /* 0xffffffff00047882 */ /* 0x000fc60000000000 */
[----:B------:R-:W-:Y:S05]  /*c210*/  BRA.DIV UR4, `(.L_x_306) ;  /* 0x0000000604387947 */ /* 0x000fea000b800000 */
[----:B------:R-:W-:-:S13]  /*c220*/  ELECT P6, URZ, PT ;  /* 0x00000000003f782f */ /* 0x000fda00038c0000 */
.L_x_321:
[----:B------:R-:W-:Y:S04]  /*c230*/  BSSY B0, `(.L_x_307) ;  /* 0x0000034000007945 */ /* 0x000fe80003800000 */
[----:B------:R-:W-:Y:S05]  /*c240*/  @!P6 BRA `(.L_x_308) ;  /* 0x0000000000c8e947 */ /* 0x000fea0003800000 */
[----:B------:R-:W-:-:S04]  /*c250*/  LOP3.LUT R19, R19, 0x2, RZ, 0xfc, !PT ;  /* 0x0000000213137812 */ /* 0x000fc800078efcff */
[----:B------:R-:W-:-:S13]  /*c260*/  ISETP.NE.AND P0, PT, R19, 0x3, PT ;  /* 0x000000031300780c */ /* 0x000fda0003f05270 */
[----:B------:R-:W-:Y:S05]  /*c270*/  @!P0 BRA `(.L_x_309) ;  /* 0x0000000000048947 */ /* 0x000fea0003800000 */
[----:B------:R-:W-:Y:S01]  /*c280*/  BPT.TRAP 0x1 ;  /* 0x000000040000795c */ /* 0x000fe20000300000 */
.L_x_309:
[----:B------:R-:W0:Y:S01]  /*c290*/  S2R R5, SR_CgaCtaId ;  /* 0x0000000000057919 */ /* 0x000e220000008800 */
[----:B------:R-:W-:Y:S02]  /*c2a0*/  MOV R2, 0x400 ;  /* 0x0000040000027802 */ /* 0x000fe40000000f00 */
[----:B------:R-:W-:Y:S02]  /*c2b0*/  SHF.L.U32 R4, R0, 0x1f, RZ ;  /* 0x0000001f00047819 */ /* 0x000fe400000006ff */
[----:B0-----:R-:W-:-:S05]  /*c2c0*/  LEA R2, R5, R2, 0x18 ;  /* 0x0000000205027211 */ /* 0x001fca00078ec0ff */
[----:B------:R-:W-:-:S04]  /*c2d0*/  VIADD R2, R2, 0x28 ;  /* 0x0000002802027836 */ /* 0x000fc80000000000 */
[C---:B------:R-:W-:Y:S02]  /*c2e0*/  IMAD R7, R3.reuse, 0x8, R2 ;  /* 0x0000000803077824 */ /* 0x040fe400078e0202 */
[----:B------:R-:W-:Y:S02]  /*c2f0*/  VIADD R3, R3, 0x1 ;  /* 0x0000000103037836 */ /* 0x000fe40000000000 */
[----:B------:R-:W0:Y:S03]  /*c300*/  SYNCS.PHASECHK.TRANS64.TRYWAIT P0, [R7+URZ], R4 ;  /* 0x00000004070075a7 */ /* 0x000e26000800017f */
[----:B------:R-:W-:-:S04]  /*c310*/  ISETP.NE.AND P1, PT, R3, 0x5, PT ;  /* 0x000000050300780c */ /* 0x000fc80003f25270 */
[----:B------:R-:W-:Y:S02]  /*c320*/  SEL R5, RZ, 0x1, P1 ;  /* 0x00000001ff057807 */ /* 0x000fe40000800000 */
[----:B------:R-:W-:Y:S02]  /*c330*/  SEL R3, R3, RZ, P1 ;  /* 0x000000ff03037207 */ /* 0x000fe40000800000 */
[----:B------:R-:W-:-:S03]  /*c340*/  LOP3.LUT R6, R0, R5, RZ, 0x3c, !PT ;  /* 0x0000000500067212 */ /* 0x000fc600078e3cff */
[----:B------:R-:W-:Y:S01]  /*c350*/  IMAD R8, R3, 0x8, R2 ;  /* 0x0000000803087824 */ /* 0x000fe200078e0202 */
[----:B------:R-:W-:Y:S01]  /*c360*/  SHF.L.U32 R5, R6, 0x1f, RZ ;  /* 0x0000001f06057819 */ /* 0x000fe200000006ff */
[----:B0-----:R-:W-:Y:S06]  /*c370*/  @!P0 BRA `(.L_x_310) ;  /* 0x0000000400008947 */ /* 0x001fec0003800000 */
.L_x_322:
[----:B------:R-:W1:Y:S01]  /*c380*/  SYNCS.PHASECHK.TRANS64.TRYWAIT P0, [R8+URZ], R5 ;  /* 0x00000005080075a7 */ /* 0x000e62000800017f */
[----:B------:R-:W-:-:S05]  /*c390*/  VIADD R0, R3, 0x1 ;  /* 0x0000000103007836 */ /* 0x000fca0000000000 */
[----:B------:R-:W-:-:S04]  /*c3a0*/  ISETP.NE.AND P1, PT, R0, 0x5, PT ;  /* 0x000000050000780c */ /* 0x000fc80003f25270 */
[----:B------:R-:W-:Y:S02]  /*c3b0*/  SEL R3, RZ, 0x1, P1 ;  /* 0x00000001ff037807 */ /* 0x000fe40000800000 */
[----:B0-----:R-:W-:Y:S02]  /*c3c0*/  SEL R7, R0, RZ, P1 ;  /* 0x000000ff00077207 */ /* 0x001fe40000800000 */
[----:B------:R-:W-:Y:S02]  /*c3d0*/  LOP3.LUT R6, R6, R3, RZ, 0x3c, !PT ;  /* 0x0000000306067212 */ /* 0x000fe400078e3cff */
[----:B------:R-:W-:Y:S02]  /*c3e0*/  LEA R9, R7, R2, 0x3 ;  /* 0x0000000207097211 */ /* 0x000fe400078e18ff */
[----:B------:R-:W-:Y:S01]  /*c3f0*/  SHF.L.U32 R4, R6, 0x1f, RZ ;  /* 0x0000001f06047819 */ /* 0x000fe200000006ff */
[----:B-1----:R-:W-:Y:S06]  /*c400*/  @!P0 BRA `(.L_x_311) ;  /* 0x0000000000f08947 */ /* 0x002fec0003800000 */
.L_x_323:
[----:B------:R-:W1:Y:S01]  /*c410*/  SYNCS.PHASECHK.TRANS64.TRYWAIT P0, [R9+URZ], R4 ;  /* 0x00000004090075a7 */ /* 0x000e62000800017f */
[----:B------:R-:W-:-:S05]  /*c420*/  VIADD R0, R7, 0x1 ;  /* 0x0000000107007836 */ /* 0x000fca0000000000 */
[----:B------:R-:W-:-:S04]  /*c430*/  ISETP.NE.AND P1, PT, R0, 0x5, PT ;  /* 0x000000050000780c */ /* 0x000fc80003f25270 */
[----:B------:R-:W-:Y:S02]  /*c440*/  SEL R3, RZ, 0x1, P1 ;  /* 0x00000001ff037807 */ /* 0x000fe40000800000 */
[----:B------:R-:W-:Y:S02]  /*c450*/  SEL R7, R0, RZ, P1 ;  /* 0x000000ff00077207 */ /* 0x000fe40000800000 */
[----:B------:R-:W-:-:S03]  /*c460*/  LOP3.LUT R11, R6, R3, RZ, 0x3c, !PT ;  /* 0x00000003060b7212 */ /* 0x000fc600078e3cff */
[----:B------:R-:W-:Y:S01]  /*c470*/  IMAD R6, R7, 0x8, R2 ;  /* 0x0000000807067824 */ /* 0x000fe200078e0202 */
[----:B0-----:R-:W-:Y:S01]  /*c480*/  SHF.L.U32 R5, R11, 0x1f, RZ ;  /* 0x0000001f0b057819 */ /* 0x001fe200000006ff */
[----:B-1----:R-:W-:Y:S06]  /*c490*/  @!P0 BRA `(.L_x_312) ;  /* 0x0000000000e08947 */ /* 0x002fec0003800000 */
.L_x_324:
[----:B------:R-:W1:Y:S01]  /*c4a0*/  SYNCS.PHASECHK.TRANS64.TRYWAIT P0, [R6+URZ], R5 ;  /* 0x00000005060075a7 */ /* 0x000e62000800017f */
[----:B------:R-:W-:-:S05]  /*c4b0*/  VIADD R0, R7, 0x1 ;  /* 0x0000000107007836 */ /* 0x000fca0000000000 */
[----:B------:R-:W-:-:S04]  /*c4c0*/  ISETP.NE.AND P1, PT, R0, 0x5, PT ;  /* 0x000000050000780c */ /* 0x000fc80003f25270 */
[----:B0-----:R-:W-:Y:S02]  /*c4d0*/  SEL R4, RZ, 0x1, P1 ;  /* 0x00000001ff047807 */ /* 0x001fe40000800000 */
[----:B------:R-:W-:Y:S02]  /*c4e0*/  SEL R3, R0, RZ, P1 ;  /* 0x000000ff00037207 */ /* 0x000fe40000800000 */
[----:B------:R-:W-:Y:S01]  /*c4f0*/  LOP3.LUT R0, R11, R4, RZ, 0x3c, !PT ;  /* 0x000000040b007212 */ /* 0x000fe200078e3cff */
[----:B-1----:R-:W-:Y:S06]  /*c500*/  @!P0 BRA `(.L_x_313) ;  /* 0x0000000000d88947 */ /* 0x002fec0003800000 */
.L_x_325:
[----:B------:R-:W-:Y:S01]  /*c510*/  IMAD R3, R3, 0x8, R2 ;  /* 0x0000000803037824 */ /* 0x000fe200078e0202 */
[----:B------:R-:W-:-:S07]  /*c520*/  SHF.L.U32 R0, R0, 0x1f, RZ ;  /* 0x0000001f00007819 */ /* 0x000fce00000006ff */
.L_x_314:
[----:B-1----:R1:W2:Y:S02]  /*c530*/  SYNCS.PHASECHK.TRANS64.TRYWAIT P0, [R3+URZ], R0 ;  /* 0x00000000030075a7 */ /* 0x0022a4000800017f */
[----:B--2---:R-:W-:Y:S05]  /*c540*/  @!P0 NANOSLEEP.SYNCS 0x989680 ;  /* 0x009896800000895d */ /* 0x004fea0003900000 */
[----:B------:R-:W2:Y:S02]  /*c550*/  @!P0 SYNCS.PHASECHK.TRANS64 P0, [R3+URZ], R0 ;  /* 0x00000000030085a7 */ /* 0x000ea4000800007f */
[----:B--2---:R-:W-:Y:S05]  /*c560*/  @!P0 BRA `(.L_x_314) ;  /* 0xfffffffc00f08947 */ /* 0x004fea000383ffff */
.L_x_308:
[----:B------:R-:W-:Y:S05]  /*c570*/  BSYNC B0 ;  /* 0x0000000000007941 */ /* 0x000fea0003800000 */
.L_x_307:
[----:B------:R-:W-:Y:S05]  /*c580*/  EXIT ;  /* 0x000000000000794d */ /* 0x000fea0003800000 */
.L_x_21:
[----:B----4-:R4:W0:Y:S02]  /*c590*/  SYNCS.PHASECHK.TRANS64.TRYWAIT P1, [R3+URZ], R0 ;  /* 0x00000000030075a7 */ /* 0x010824000802017f */
[----:B0-----:R-:W-:Y:S05]  /*c5a0*/  @!P1 NANOSLEEP.SYNCS 0x989680 ;  /* 0x009896800000995d */ /* 0x001fea0003900000 */
[----:B------:R-:W0:Y:S02]  /*c5b0*/  @!P1 SYNCS.PHASECHK.TRANS64 P1, [R3+URZ], R0 ;  /* 0x00000000030095a7 */ /* 0x000e24000802007f */
[----:B0-----:R-:W-:Y:S05]  /*c5c0*/  @!P1 BRA `(.L_x_21) ;  /* 0xfffffffc00f09947 */ /* 0x001fea000383ffff */
[----:B------:R-:W-:Y:S05]  /*c5d0*/  BRA `(.L_x_20) ;  /* 0xffffff4c00d87947 */ /* 0x000fea000383ffff */
.L_x_26:
[----:B-1----:R1:W3:Y:S02]  /*c5e0*/  SYNCS.PHASECHK.TRANS64.TRYWAIT P1, [R5+URZ], R4 ;  /* 0x00000004050075a7 */ /* 0x0022e4000802017f */
[----:B---3--:R-:W-:Y:S05]  /*c5f0*/  @!P1 NANOSLEEP.SYNCS 0x989680 ;  /* 0x009896800000995d */ /* 0x008fea0003900000 */
[----:B------:R-:W3:Y:S02]  /*c600*/  @!P1 SYNCS.PHASECHK.TRANS64 P1, [R5+URZ], R4 ;  /* 0x00000004050095a7 */ /* 0x000ee4000802007f */
[----:B---3--:R-:W-:Y:S05]  /*c610*/  @!P1 BRA `(.L_x_26) ;  /* 0xfffffffc00f09947 */ /* 0x008fea000383ffff */
[----:B------:R-:W-:Y:S05]  /*c620*/  BRA `(.L_x_25) ;  /* 0xffffff5400187947 */ /* 0x000fea000383ffff */
.L_x_295:
[----:B------:R-:W-:Y:S01]  /*c630*/  BSSY B1, `(.L_x_315) ;  /* 0x0000006000017945 */ /* 0x000fe20003800000 */
[----:B------:R-:W-:-:S07]  /*c640*/  IMAD.MOV.U32 R15, RZ, RZ, -0x1 ;  /* 0xffffffffff0f7424 */ /* 0x000fce00078e00ff */
[----:B------:R-:W-:Y:S05]  /*c650*/  WARPSYNC.COLLECTIVE R15, `(.L_x_316) ;  /* 0x000000000f0c7348 */ /* 0x000fea0003c00000 */
[----:B------:R-:W-:Y:S02]  /*c660*/  ELECT P6, UR62, PT ;  /* 0x00000000003e782f */ /* 0x000fe400038c0000 */
[----:B------:R-:W-:Y:S01]  /*c670*/  MOV R14, UR62 ;  /* 0x0000003e000e7c02 */ /* 0x000fe20008000f00 */
[----:B------:R-:W-:Y:S10]  /*c680*/  ENDCOLLECTIVE ;  /* 0x000000000000791b */ /* 0x000ff40003800000 */
.L_x_316:
[----:B------:R-:W-:Y:S05]  /*c690*/  BSYNC B1 ;  /* 0x0000000000017941 */ /* 0x000fea0003800000 */
.L_x_315:
[----:B------:R-:W-:Y:S05]  /*c6a0*/  BRA `(.L_x_317) ;  /* 0xfffffff0001c7947 */ /* 0x000fea000383ffff */
.L_x_298:
[----:B-1----:R1:W2:Y:S02]  /*c6b0*/  SYNCS.PHASECHK.TRANS64.TRYWAIT P0, [R23+URZ+0x28], R14 ;  /* 0x0000280e170075a7 */ /* 0x0022a4000800017f */
[----:B--2---:R-:W-:Y:S05]  /*c6c0*/  @!P0 NANOSLEEP.SYNCS 0x989680 ;  /* 0x009896800000895d */ /* 0x004fea0003900000 */
[----:B------:R-:W2:Y:S02]  /*c6d0*/  @!P0 SYNCS.PHASECHK.TRANS64 P0, [R23+URZ+0x28], R14 ;  /* 0x0000280e170085a7 */ /* 0x000ea4000800007f */
[----:B--2---:R-:W-:Y:S05]  /*c6e0*/  @!P0 BRA `(.L_x_298) ;  /* 0xfffffffc00f08947 */ /* 0x004fea000383ffff */
[----:B------:R-:W-:Y:S05]  /*c6f0*/  BRA `(.L_x_318) ;  /* 0xfffffff000547947 */ /* 0x000fea000383ffff */
.L_x_306:
[----:B------:R-:W-:Y:S01]  /*c700*/  BSSY B0, `(.L_x_319) ;  /* 0x0000006000007945 */ /* 0x000fe20003800000 */
[----:B------:R-:W-:-:S07]  /*c710*/  IMAD.MOV.U32 R15, RZ, RZ, -0x1 ;  /* 0xffffffffff0f7424 */ /* 0x000fce00078e00ff */
[----:B------:R-:W-:Y:S05]  /*c720*/  WARPSYNC.COLLECTIVE R15, `(.L_x_320) ;  /* 0x000000000f0c7348 */ /* 0x000fea0003c00000 */
[----:B------:R-:W-:Y:S02]  /*c730*/  ELECT P6, UR62, PT ;  /* 0x00000000003e782f */ /* 0x000fe400038c0000 */
[----:B------:R-:W-:Y:S01]  /*c740*/  MOV R14, UR62 ;  /* 0x0000003e000e7c02 */ /* 0x000fe20008000f00 */
[----:B------:R-:W-:Y:S10]  /*c750*/  ENDCOLLECTIVE ;  /* 0x000000000000791b */ /* 0x000ff40003800000 */
.L_x_320:
[----:B------:R-:W-:Y:S05]  /*c760*/  BSYNC B0 ;  /* 0x0000000000007941 */ /* 0x000fea0003800000 */
.L_x_319:
[----:B------:R-:W-:Y:S05]  /*c770*/  BRA `(.L_x_321) ;  /* 0xfffffff800ac7947 */ /* 0x000fea000383ffff */
.L_x_310:
[----:B0-----:R0:W1:Y:S02]  /*c780*/  SYNCS.PHASECHK.TRANS64.TRYWAIT P0, [R7+URZ], R4 ;  /* 0x00000004070075a7 */ /* 0x001064000800017f */
[----:B-1----:R-:W-:Y:S05]  /*c790*/  @!P0 NANOSLEEP.SYNCS 0x989680 ;  /* 0x009896800000895d */ /* 0x002fea0003900000 */
[----:B------:R-:W1:Y:S02]  /*c7a0*/  @!P0 SYNCS.PHASECHK.TRANS64 P0, [R7+URZ], R4 ;  /* 0x00000004070085a7 */ /* 0x000e64000800007f */
[----:B-1----:R-:W-:Y:S05]  /*c7b0*/  @!P0 BRA `(.L_x_310) ;  /* 0xfffffffc00f08947 */ /* 0x002fea000383ffff */
[----:B------:R-:W-:Y:S05]  /*c7c0*/  BRA `(.L_x_322) ;  /* 0xfffffff800ec7947 */ /* 0x000fea000383ffff */
.L_x_311:
[----:B0-----:R0:W1:Y:S02]  /*c7d0*/  SYNCS.PHASECHK.TRANS64.TRYWAIT P0, [R8+URZ], R5 ;  /* 0x00000005080075a7 */ /* 0x001064000800017f */
[----:B-1----:R-:W-:Y:S05]  /*c7e0*/  @!P0 NANOSLEEP.SYNCS 0x989680 ;  /* 0x009896800000895d */ /* 0x002fea0003900000 */
[----:B------:R-:W1:Y:S02]  /*c7f0*/  @!P0 SYNCS.PHASECHK.TRANS64 P0, [R8+URZ], R5 ;  /* 0x00000005080085a7 */ /* 0x000e64000800007f */
[----:B-1----:R-:W-:Y:S05]  /*c800*/  @!P0 BRA `(.L_x_311) ;  /* 0xfffffffc00f08947 */ /* 0x002fea000383ffff */
[----:B------:R-:W-:Y:S05]  /*c810*/  BRA `(.L_x_323) ;  /* 0xfffffff800fc7947 */ /* 0x000fea000383ffff */
.L_x_312:
[----:B0-----:R0:W1:Y:S02]  /*c820*/  SYNCS.PHASECHK.TRANS64.TRYWAIT P0, [R9+URZ], R4 ;  /* 0x00000004090075a7 */ /* 0x001064000800017f */
[----:B-1----:R-:W-:Y:S05]  /*c830*/  @!P0 NANOSLEEP.SYNCS 0x989680 ;  /* 0x009896800000895d */ /* 0x002fea0003900000 */
[----:B------:R-:W1:Y:S02]  /*c840*/  @!P0 SYNCS.PHASECHK.TRANS64 P0, [R9+URZ], R4 ;  /* 0x00000004090085a7 */ /* 0x000e64000800007f */
[----:B-1----:R-:W-:Y:S05]  /*c850*/  @!P0 BRA `(.L_x_312) ;  /* 0xfffffffc00f08947 */ /* 0x002fea000383ffff */
[----:B------:R-:W-:Y:S05]  /*c860*/  BRA `(.L_x_324) ;  /* 0xfffffffc000c7947 */ /* 0x000fea000383ffff */
.L_x_313:
[----:B0-----:R0:W1:Y:S02]  /*c870*/  SYNCS.PHASECHK.TRANS64.TRYWAIT P0, [R6+URZ], R5 ;  /* 0x00000005060075a7 */ /* 0x001064000800017f */
[----:B-1----:R-:W-:Y:S05]  /*c880*/  @!P0 NANOSLEEP.SYNCS 0x989680 ;  /* 0x009896800000895d */ /* 0x002fea0003900000 */
[----:B------:R-:W1:Y:S02]  /*c890*/  @!P0 SYNCS.PHASECHK.TRANS64 P0, [R6+URZ], R5 ;  /* 0x00000005060085a7 */ /* 0x000e64000800007f */
[----:B-1----:R-:W-:Y:S05]  /*c8a0*/  @!P0 BRA `(.L_x_313) ;  /* 0xfffffffc00f08947 */ /* 0x002fea000383ffff */
[----:B------:R-:W-:Y:S05]  /*c8b0*/  BRA `(.L_x_325) ;  /* 0xfffffffc00147947 */ /* 0x000fea000383ffff */
.L_x_326:
[----:B------:R-:W-:-:S00]  /*c8c0*/  BRA `(.L_x_326) ;  /* 0xfffffffc00fc7947 */ /* 0x000fc0000383ffff */
[----:B------:R-:W-:-:S00]  /*c8d0*/  NOP ;  /* 0x0000000000007918 */ /* 0x000fc00000000000 */
        /* <DEDUP_REMOVED lines=10> */
.L_x_327:


//--------------------- .nv.global.init           --------------------------
	.section	.nv.global.init,"aw",@progbits
.nv.global.init:
	.type		$str$22,@object
	.size		$str$22,($str$23 - $str$22)
$str$22:
        /*0000*/ 	.byte	0x6b, 0x5f, 0x74, 0x69, 0x6c, 0x65, 0x5f, 0x63, 0x6f, 0x75, 0x6e, 0x74, 0x20, 0x3e, 0x3d, 0x20
        /*0010*/ 	.byte	0x31, 0x00
	.type		$str$23,@object
	.size		$str$23,(__unnamed_1 - $str$23)
$str$23:
        /*0012*/ 	.byte	0x2f, 0x74, 0x6d, 0x70, 0x2f, 0x63, 0x75, 0x74, 0x6c, 0x61, 0x73, 0x73, 0x5f, 0x73, 0x77, 0x65
        /*0022*/ 	.byte	0x65, 0x70, 0x5f, 0x73, 0x72, 0x63, 0x2f, 0x69, 0x6e, 0x63, 0x6c, 0x75, 0x64, 0x65, 0x2f, 0x63
        /*0032*/ 	.byte	0x75, 0x74, 0x6c, 0x61, 0x73, 0x73, 0x2f, 0x67, 0x65, 0x6d, 0x6d, 0x2f, 0x63, 0x6f, 0x6c, 0x6c
        /*0042*/ 	.byte	0x65, 0x63, 0x74, 0x69, 0x76, 0x65, 0x2f, 0x73, 0x6d, 0x39, 0x30, 0x5f, 0x6d, 0x6d, 0x61, 0x5f
        /*0052*/ 	.byte	0x74, 0x6d, 0x61, 0x5f, 0x67, 0x6d, 0x6d, 0x61, 0x5f, 0x73, 0x73, 0x5f, 0x77, 0x61, 0x72, 0x70
        /*0062*/ 	.byte	0x73, 0x70, 0x65, 0x63, 0x69, 0x61, 0x6c, 0x69, 0x7a, 0x65, 0x64, 0x2e, 0x68, 0x70, 0x70, 0x00
	.type		__unnamed_1,@object
	.size		__unnamed_1,(.L_0 - __unnamed_1)
__unnamed_1:
        /*0072*/ 	.byte	0x76, 0x6f, 0x69, 0x64, 0x20, 0x63, 0x75, 0x74, 0x6c, 0x61, 0x73, 0x73, 0x3a, 0x3a, 0x67, 0x65
        /* <DEDUP_REMOVED lines=180> */
        /*0bc2*/ 	.byte	0x6e, 0x74, 0x69, 0x74, 0x79, 0x5d, 0x00
.L_0:


//--------------------- .nv.shared._ZN7cutlass13device_kernelINS_4gemm6kernel13GemmUniversalIN4cute5tupleIJiiiiEEENS1_10collective13CollectiveMmaINS1_34MainloopSm90TmaGmmaWarpSpecializedILi5ENS5_IJNS4_1CILi2EEENSA_ILi1EEESC_EEENS1_35KernelTmaWarpSpecializedCooperativeEEENS5_IJNSA_ILi192EEENSA_ILi128EEENSA_ILi64EEEEEENS_6half_tENS5_IJlSC_lEEESK_SL_NS4_8TiledMMAINS4_8MMA_AtomIJNS4_4SM904GMMA26MMA_64x128x16_F32F16F16_SSILNSP_5MajorE0ELSR_0ELNSP_7ScaleInE1ELSS_1EEEEEENS4_6LayoutISD_NS5_IJSC_NSA_ILi0EEESW_EEEEENS5_IJNS4_10UnderscoreESZ_SZ_EEEEENS4_13SM90_TMA_LOADENS4_14ComposedLayoutINS4_7SwizzleILi3ELi4ELi3EEENS4_18smem_ptr_flag_bitsILi16EEENSV_INS5_IJNSA_ILi8EEESI_EEENS5_IJSI_SC_EEEEEEEvNS4_8identityENS4_23SM90_TMA_LOAD_MULTICASTES1C_vS1D_EENS_8epilogue10collective6detail29Sm90TmaWarpSpecializedAdapterINS1H_15DefaultEpilogueISK_SL_SL_NS1G_6thread17LinearCombinationISK_Li1EffLNS1L_9ScaleType4KindE0ELNS_15FloatRoundStyleE2ESK_EENS1_15EpilogueDefaultEEEEEvvEEEEvNT_6ParamsE --------------------------
	.section	.nv.shared._ZN7cutlass13device_kernelINS_4gemm6kernel13GemmUniversalIN4cute5tupleIJiiiiEEENS1_10collective13CollectiveMmaINS1_34MainloopSm90TmaGmmaWarpSpecializedILi5ENS5_IJNS4_1CILi2EEENSA_ILi1EEESC_EEENS1_35KernelTmaWarpSpecializedCooperativeEEENS5_IJNSA_ILi192EEENSA_ILi128EEENSA_ILi64EEEEEENS_6half_tENS5_IJlSC_lEEESK_SL_NS4_8TiledMMAINS4_8MMA_AtomIJNS4_4SM904GMMA26MMA_64x128x16_F32F16F16_SSILNSP_5MajorE0ELSR_0ELNSP_7ScaleInE1ELSS_1EEEEEENS4_6LayoutISD_NS5_IJSC_NSA_ILi0EEESW_EEEEENS5_IJNS4_10UnderscoreESZ_SZ_EEEEENS4_13SM90_TMA_LOADENS4_14ComposedLayoutINS4_7SwizzleILi3ELi4ELi3EEENS4_18smem_ptr_flag_bitsILi16EEENSV_INS5_IJNSA_ILi8EEESI_EEENS5_IJSI_SC_EEEEEEEvNS4_8identityENS4_23SM90_TMA_LOAD_MULTICASTES1C_vS1D_EENS_8epilogue10collective6detail29Sm90TmaWarpSpecializedAdapterINS1H_15DefaultEpilogueISK_SL_SL_NS1G_6thread17LinearCombinationISK_Li1EffLNS1L_9ScaleType4KindE0ELNS_15FloatRoundStyleE2ESK_EENS1_15EpilogueDefaultEEEEEvvEEEEvNT_6ParamsE,"aw",@nobits
	.sectionflags	@""
	.align	16
	.zero		1024


//--------------------- .nv.shared.reserved.0     --------------------------
	.section	.nv.shared.reserved.0,"aw",@nobits
	.weak		__nv_reservedSMEM_offset_0_alias
	.size		__nv_reservedSMEM_offset_0_alias, 0, 0
	.other		__nv_reservedSMEM_offset_0_alias,@"STO_CUDA_RESERVED_SHARED STV_DEFAULT"
__nv_reservedSMEM_offset_0_alias:
	.zero		0


//--------------------- .nv.global                --------------------------
	.section	.nv.global,"aw",@nobits
.nv.global:
	.type		_ZN39_INTERNAL_6845bfe6_4_k_cu_932d8f70_54894cute1_E,@object
	.size		_ZN39_INTERNAL_6845bfe6_4_k_cu_932d8f70_54894cute1_E,(_ZN39_INTERNAL_6845bfe6_4_k_cu_932d8f70_54894cuda3std3__45__cpo6cbeginE - _ZN39_INTERNAL_6845bfe6_4_k_cu_932d8f70_54894cute1_E)
_ZN39_INTERNAL_6845bfe6_4_k_cu_932d8f70_54894cute1_E:
	.zero		1
	.type		_ZN39_INTERNAL_6845bfe6_4_k_cu_932d8f70_54894cuda3std3__45__cpo6cbeginE,@object
	.size		_ZN39_INTERNAL_6845bfe6_4_k_cu_932d8f70_54894cuda3std3__45__cpo6cbeginE,(_ZN39_INTERNAL_6845bfe6_4_k_cu_932d8f70_54894cuda3std3__48in_placeE - _ZN39_INTERNAL_6845bfe6_4_k_cu_932d8f70_54894cuda3std3__45__cpo6cbeginE)
_ZN39_INTERNAL_6845bfe6_4_k_cu_932d8f70_54894cuda3std3__45__cpo6cbeginE:
	.zero		1
	.type		_ZN39_INTERNAL_6845bfe6_4_k_cu_932d8f70_54894cuda3std3__48in_placeE,@object
	.size		_ZN39_INTERNAL_6845bfe6_4_k_cu_932d8f70_54894cuda3std3__48in_placeE,(_ZN39_INTERNAL_6845bfe6_4_k_cu_932d8f70_54894cuda3std6ranges3__45__cpo9iter_moveE - _ZN39_INTERNAL_6845bfe6_4_k_cu_932d8f70_54894cuda3std3__48in_placeE)
_ZN39_INTERNAL_6845bfe6_4_k_cu_932d8f70_54894cuda3std3__48in_placeE:
	.zero		1
	.type		_ZN39_INTERNAL_6845bfe6_4_k_cu_932d8f70_54894cuda3std6ranges3__45__cpo9iter_moveE,@object
	.size		_ZN39_INTERNAL_6845bfe6_4_k_cu_932d8f70_54894cuda3std6ranges3__45__cpo9iter_moveE,(_ZN39_INTERNAL_6845bfe6_4_k_cu_932d8f70_54894cuda3std3__45__cpo5beginE - _ZN39_INTERNAL_6845bfe6_4_k_cu_932d8f70_54894cuda3std6ranges3__45__cpo9iter_moveE)
_ZN39_INTERNAL_6845bfe6_4_k_cu_932d8f70_54894cuda3std6ranges3__45__cpo9iter_moveE:
	.zero		1
	.type		_ZN39_INTERNAL_6845bfe6_4_k_cu_932d8f70_54894cuda3std3__45__cpo5beginE,@object
	.size		_ZN39_INTERNAL_6845bfe6_4_k_cu_932d8f70_54894cuda3std3__45__cpo5beginE,(_ZN39_INTERNAL_6845bfe6_4_k_cu_932d8f70_54894cuda3std3__441_GLOBAL__N__6845bfe6_4_k_cu_932d8f70_54896ignoreE - _ZN39_INTERNAL_6845bfe6_4_k_cu_932d8f70_54894cuda3std3__45__cpo5beginE)
_ZN39_INTERNAL_6845bfe6_4_k_cu_932d8f70_54894cuda3std3__45__cpo5beginE:
	.zero		1
	.type		_ZN39_INTERNAL_6845bfe6_4_k_cu_932d8f70_54894cuda3std3__441_GLOBAL__N__6845bfe6_4_k_cu_932d8f70_54896ignoreE,@object
	.size		_ZN39_INTERNAL_6845bfe6_4_k_cu_932d8f70_54894cuda3std3__441_GLOBAL__N__6845bfe6_4_k_cu_932d8f70_54896ignoreE,(_ZN39_INTERNAL_6845bfe6_4_k_cu_932d8f70_54894cute7productE - _ZN39_INTERNAL_6845bfe6_4_k_cu_932d8f70_54894cuda3std3__441_GLOBAL__N__6845bfe6_4_k_cu_932d8f70_54896ignoreE)
_ZN39_INTERNAL_6845bfe6_4_k_cu_932d8f70_54894cuda3std3__441_GLOBAL__N__6845bfe6_4_k_cu_932d8f70_54896ignoreE:
	.zero		1
	.type		_ZN39_INTERNAL_6845bfe6_4_k_cu_932d8f70_54894cute7productE,@object
	.size		_ZN39_INTERNAL_6845bfe6_4_k_cu_932d8f70_54894cute7productE,(_ZN39_INTERNAL_6845bfe6_4_k_cu_932d8f70_54894cuda3std3__45__cpo3endE - _ZN39_INTERNAL_6845bfe6_4_k_cu_932d8f70_54894cute7productE)
_ZN39_INTERNAL_6845bfe6_4_k_cu_932d8f70_54894cute7productE:
	.zero		1
	.type		_ZN39_INTERNAL_6845bfe6_4_k_cu_932d8f70_54894cuda3std3__45__cpo3endE,@object
	.size		_ZN39_INTERNAL_6845bfe6_4_k_cu_932d8f70_54894cuda3std3__45__cpo3endE,(_ZN39_INTERNAL_6845bfe6_4_k_cu_932d8f70_54894cuda3std3__419piecewise_constructE - _ZN39_INTERNAL_6845bfe6_4_k_cu_932d8f70_54894cuda3std3__45__cpo3endE)
_ZN39_INTERNAL_6845bfe6_4_k_cu_932d8f70_54894cuda3std3__45__cpo3endE:
	.zero		1
	.type		_ZN39_INTERNAL_6845bfe6_4_k_cu_932d8f70_54894cuda3std3__419piecewise_constructE,@object
	.size		_ZN39_INTERNAL_6845bfe6_4_k_cu_932d8f70_54894cuda3std3__419piecewise_constructE,(_ZN39_INTERNAL_6845bfe6_4_k_cu_932d8f70_54894cuda3std3__45__cpo4cendE - _ZN39_INTERNAL_6845bfe6_4_k_cu_932d8f70_54894cuda3std3__419piecewise_constructE)
_ZN39_INTERNAL_6845bfe6_4_k_cu_932d8f70_54894cuda3std3__419piecewise_constructE:
	.zero		1
	.type		_ZN39_INTERNAL_6845bfe6_4_k_cu_932d8f70_54894cuda3std3__45__cpo4cendE,@object
	.size		_ZN39_INTERNAL_6845bfe6_4_k_cu_932d8f70_54894cuda3std3__45__cpo4cendE,(_ZN39_INTERNAL_6845bfe6_4_k_cu_932d8f70_54894cuda3std6ranges3__45__cpo4swapE - _ZN39_INTERNAL_6845bfe6_4_k_cu_932d8f70_54894cuda3std3__45__cpo4cendE)
_ZN39_INTERNAL_6845bfe6_4_k_cu_932d8f70_54894cuda3std3__45__cpo4cendE:
	.zero		1
	.type		_ZN39_INTERNAL_6845bfe6_4_k_cu_932d8f70_54894cuda3std6ranges3__45__cpo4swapE,@object
	.size		_ZN39_INTERNAL_6845bfe6_4_k_cu_932d8f70_54894cuda3std6ranges3__45__cpo4swapE,(.L_8 - _ZN39_INTERNAL_6845bfe6_4_k_cu_932d8f70_54894cuda3std6ranges3__45__cpo4swapE)
_ZN39_INTERNAL_6845bfe6_4_k_cu_932d8f70_54894cuda3std6ranges3__45__cpo4swapE:
	.zero		1
.L_8:


//--------------------- .nv.constant0._ZN7cutlass13device_kernelINS_4gemm6kernel13GemmUniversalIN4cute5tupleIJiiiiEEENS1_10collective13CollectiveMmaINS1_34MainloopSm90TmaGmmaWarpSpecializedILi5ENS5_IJNS4_1CILi2EEENSA_ILi1EEESC_EEENS1_35KernelTmaWarpSpecializedCooperativeEEENS5_IJNSA_ILi192EEENSA_ILi128EEENSA_ILi64EEEEEENS_6half_tENS5_IJlSC_lEEESK_SL_NS4_8TiledMMAINS4_8MMA_AtomIJNS4_4SM904GMMA26MMA_64x128x16_F32F16F16_SSILNSP_5MajorE0ELSR_0ELNSP_7ScaleInE1ELSS_1EEEEEENS4_6LayoutISD_NS5_IJSC_NSA_ILi0EEESW_EEEEENS5_IJNS4_10UnderscoreESZ_SZ_EEEEENS4_13SM90_TMA_LOADENS4_14ComposedLayoutINS4_7SwizzleILi3ELi4ELi3EEENS4_18smem_ptr_flag_bitsILi16EEENSV_INS5_IJNSA_ILi8EEESI_EEENS5_IJSI_SC_EEEEEEEvNS4_8identityENS4_23SM90_TMA_LOAD_MULTICASTES1C_vS1D_EENS_8epilogue10collective6detail29Sm90TmaWarpSpecializedAdapterINS1H_15DefaultEpilogueISK_SL_SL_NS1G_6thread17LinearCombinationISK_Li1EffLNS1L_9ScaleType4KindE0ELNS_15FloatRoundStyleE2ESK_EENS1_15EpilogueDefaultEEEEEvvEEEEvNT_6ParamsE --------------------------
	.section	.nv.constant0._ZN7cutlass13device_kernelINS_4gemm6kernel13GemmUniversalIN4cute5tupleIJiiiiEEENS1_10collective13CollectiveMmaINS1_34MainloopSm90TmaGmmaWarpSpecializedILi5ENS5_IJNS4_1CILi2EEENSA_ILi1EEESC_EEENS1_35KernelTmaWarpSpecializedCooperativeEEENS5_IJNSA_ILi192EEENSA_ILi128EEENSA_ILi64EEEEEENS_6half_tENS5_IJlSC_lEEESK_SL_NS4_8TiledMMAINS4_8MMA_AtomIJNS4_4SM904GMMA26MMA_64x128x16_F32F16F16_SSILNSP_5MajorE0ELSR_0ELNSP_7ScaleInE1ELSS_1EEEEEENS4_6LayoutISD_NS5_IJSC_NSA_ILi0EEESW_EEEEENS5_IJNS4_10UnderscoreESZ_SZ_EEEEENS4_13SM90_TMA_LOADENS4_14ComposedLayoutINS4_7SwizzleILi3ELi4ELi3EEENS4_18smem_ptr_flag_bitsILi16EEENSV_INS5_IJNSA_ILi8EEESI_EEENS5_IJSI_SC_EEEEEEEvNS4_8identityENS4_23SM90_TMA_LOAD_MULTICASTES1C_vS1D_EENS_8epilogue10collective6detail29Sm90TmaWarpSpecializedAdapterINS1H_15DefaultEpilogueISK_SL_SL_NS1G_6thread17LinearCombinationISK_Li1EffLNS1L_9ScaleType4KindE0ELNS_15FloatRoundStyleE2ESK_EENS1_15EpilogueDefaultEEEEEvvEEEEvNT_6ParamsE,"a",@progbits
	.sectionflags	@""
	.align	4
.nv.constant0._ZN7cutlass13device_kernelINS_4gemm6kernel13GemmUniversalIN4cute5tupleIJiiiiEEENS1_10collective13CollectiveMmaINS1_34MainloopSm90TmaGmmaWarpSpecializedILi5ENS5_IJNS4_1CILi2EEENSA_ILi1EEESC_EEENS1_35KernelTmaWarpSpecializedCooperativeEEENS5_IJNSA_ILi192EEENSA_ILi128EEENSA_ILi64EEEEEENS_6half_tENS5_IJlSC_lEEESK_SL_NS4_8TiledMMAINS4_8MMA_AtomIJNS4_4SM904GMMA26MMA_64x128x16_F32F16F16_SSILNSP_5MajorE0ELSR_0ELNSP_7ScaleInE1ELSS_1EEEEEENS4_6LayoutISD_NS5_IJSC_NSA_ILi0EEESW_EEEEENS5_IJNS4_10UnderscoreESZ_SZ_EEEEENS4_13SM90_TMA_LOADENS4_14ComposedLayoutINS4_7SwizzleILi3ELi4ELi3EEENS4_18smem_ptr_flag_bitsILi16EEENSV_INS5_IJNSA_ILi8EEESI_EEENS5_IJSI_SC_EEEEEEEvNS4_8identityENS4_23SM90_TMA_LOAD_MULTICASTES1C_vS1D_EENS_8epilogue10collective6detail29Sm90TmaWarpSpecializedAdapterINS1H_15DefaultEpilogueISK_SL_SL_NS1G_6thread17LinearCombinationISK_Li1EffLNS1L_9ScaleType4KindE0ELNS_15FloatRoundStyleE2ESK_EENS1_15EpilogueDefaultEEEEEvvEEEEvNT_6ParamsE:
	.zero		1664


//--------------------- SYMBOLS --------------------------

	.type		.nv.reservedSmem.offset0,@object
	.size		.nv.reservedSmem.offset0,0x4
	.type		__assertfail,@function
